//
// Generated by NVIDIA NVVM Compiler
//
// Compiler Build ID: CL-36424714
// Cuda compilation tools, release 13.0, V13.0.88
// Based on NVVM 20.0.0
//

.version 9.0
.target sm_100
.address_size 64

	// .globl	_Z10printArrayPii
.extern .func  (.param .b32 func_retval0) vprintf
(
	.param .b64 vprintf_param_0,
	.param .b64 vprintf_param_1
)
;
.global .align 1 .b8 _ZN34_INTERNAL_4a9f1853_4_k_cu_1ac5269e4cuda3std3__45__cpo5beginE[1];
.global .align 1 .b8 _ZN34_INTERNAL_4a9f1853_4_k_cu_1ac5269e4cuda3std3__45__cpo3endE[1];
.global .align 1 .b8 _ZN34_INTERNAL_4a9f1853_4_k_cu_1ac5269e4cuda3std3__45__cpo6cbeginE[1];
.global .align 1 .b8 _ZN34_INTERNAL_4a9f1853_4_k_cu_1ac5269e4cuda3std3__45__cpo4cendE[1];
.global .align 1 .b8 _ZN34_INTERNAL_4a9f1853_4_k_cu_1ac5269e4cuda3std3__45__cpo6rbeginE[1];
.global .align 1 .b8 _ZN34_INTERNAL_4a9f1853_4_k_cu_1ac5269e4cuda3std3__45__cpo4rendE[1];
.global .align 1 .b8 _ZN34_INTERNAL_4a9f1853_4_k_cu_1ac5269e4cuda3std3__45__cpo7crbeginE[1];
.global .align 1 .b8 _ZN34_INTERNAL_4a9f1853_4_k_cu_1ac5269e4cuda3std3__45__cpo5crendE[1];
.global .align 1 .b8 _ZN34_INTERNAL_4a9f1853_4_k_cu_1ac5269e4cuda3std3__436_GLOBAL__N__4a9f1853_4_k_cu_1ac5269e6ignoreE[1];
.global .align 1 .b8 _ZN34_INTERNAL_4a9f1853_4_k_cu_1ac5269e4cuda3std3__419piecewise_constructE[1];
.global .align 1 .b8 _ZN34_INTERNAL_4a9f1853_4_k_cu_1ac5269e4cuda3std3__48in_placeE[1];
.global .align 1 .b8 _ZN34_INTERNAL_4a9f1853_4_k_cu_1ac5269e4cuda3std3__420unreachable_sentinelE[1];
.global .align 1 .b8 _ZN34_INTERNAL_4a9f1853_4_k_cu_1ac5269e4cuda3std3__47nulloptE[1];
.global .align 1 .b8 _ZN34_INTERNAL_4a9f1853_4_k_cu_1ac5269e4cuda3std3__48unexpectE[1];
.global .align 1 .b8 _ZN34_INTERNAL_4a9f1853_4_k_cu_1ac5269e4cuda3std6ranges3__45__cpo4swapE[1];
.global .align 1 .b8 _ZN34_INTERNAL_4a9f1853_4_k_cu_1ac5269e4cuda3std6ranges3__45__cpo9iter_moveE[1];
.global .align 1 .b8 _ZN34_INTERNAL_4a9f1853_4_k_cu_1ac5269e4cuda3std6ranges3__45__cpo5beginE[1];
.global .align 1 .b8 _ZN34_INTERNAL_4a9f1853_4_k_cu_1ac5269e4cuda3std6ranges3__45__cpo3endE[1];
.global .align 1 .b8 _ZN34_INTERNAL_4a9f1853_4_k_cu_1ac5269e4cuda3std6ranges3__45__cpo6cbeginE[1];
.global .align 1 .b8 _ZN34_INTERNAL_4a9f1853_4_k_cu_1ac5269e4cuda3std6ranges3__45__cpo4cendE[1];
.global .align 1 .b8 _ZN34_INTERNAL_4a9f1853_4_k_cu_1ac5269e4cuda3std6ranges3__45__cpo7advanceE[1];
.global .align 1 .b8 _ZN34_INTERNAL_4a9f1853_4_k_cu_1ac5269e4cuda3std6ranges3__45__cpo9iter_swapE[1];
.global .align 1 .b8 _ZN34_INTERNAL_4a9f1853_4_k_cu_1ac5269e4cuda3std6ranges3__45__cpo4nextE[1];
.global .align 1 .b8 _ZN34_INTERNAL_4a9f1853_4_k_cu_1ac5269e4cuda3std6ranges3__45__cpo4prevE[1];
.global .align 1 .b8 _ZN34_INTERNAL_4a9f1853_4_k_cu_1ac5269e4cuda3std6ranges3__45__cpo4dataE[1];
.global .align 1 .b8 _ZN34_INTERNAL_4a9f1853_4_k_cu_1ac5269e4cuda3std6ranges3__45__cpo5cdataE[1];
.global .align 1 .b8 _ZN34_INTERNAL_4a9f1853_4_k_cu_1ac5269e4cuda3std6ranges3__45__cpo4sizeE[1];
.global .align 1 .b8 _ZN34_INTERNAL_4a9f1853_4_k_cu_1ac5269e4cuda3std6ranges3__45__cpo5ssizeE[1];
.global .align 1 .b8 _ZN34_INTERNAL_4a9f1853_4_k_cu_1ac5269e4cuda3std6ranges3__45__cpo8distanceE[1];
.global .align 1 .b8 _ZN34_INTERNAL_4a9f1853_4_k_cu_1ac5269e6thrust24THRUST_300001_SM_1000_NS6system6detail10sequential3seqE[1];
.global .align 1 .b8 _ZN34_INTERNAL_4a9f1853_4_k_cu_1ac5269e6thrust24THRUST_300001_SM_1000_NS12placeholders2_1E[1];
.global .align 1 .b8 _ZN34_INTERNAL_4a9f1853_4_k_cu_1ac5269e6thrust24THRUST_300001_SM_1000_NS12placeholders2_2E[1];
.global .align 1 .b8 _ZN34_INTERNAL_4a9f1853_4_k_cu_1ac5269e6thrust24THRUST_300001_SM_1000_NS12placeholders2_3E[1];
.global .align 1 .b8 _ZN34_INTERNAL_4a9f1853_4_k_cu_1ac5269e6thrust24THRUST_300001_SM_1000_NS12placeholders2_4E[1];
.global .align 1 .b8 _ZN34_INTERNAL_4a9f1853_4_k_cu_1ac5269e6thrust24THRUST_300001_SM_1000_NS12placeholders2_5E[1];
.global .align 1 .b8 _ZN34_INTERNAL_4a9f1853_4_k_cu_1ac5269e6thrust24THRUST_300001_SM_1000_NS12placeholders2_6E[1];
.global .align 1 .b8 _ZN34_INTERNAL_4a9f1853_4_k_cu_1ac5269e6thrust24THRUST_300001_SM_1000_NS12placeholders2_7E[1];
.global .align 1 .b8 _ZN34_INTERNAL_4a9f1853_4_k_cu_1ac5269e6thrust24THRUST_300001_SM_1000_NS12placeholders2_8E[1];
.global .align 1 .b8 _ZN34_INTERNAL_4a9f1853_4_k_cu_1ac5269e6thrust24THRUST_300001_SM_1000_NS12placeholders2_9E[1];
.global .align 1 .b8 _ZN34_INTERNAL_4a9f1853_4_k_cu_1ac5269e6thrust24THRUST_300001_SM_1000_NS12placeholders3_10E[1];
.global .align 1 .b8 $str[4] = {37, 100, 32};
.global .align 1 .b8 $str$1[2] = {10};
.global .align 1 .b8 $str$2[28] = {69, 108, 101, 109, 101, 110, 116, 58, 32, 37, 100, 44, 32, 80, 97, 114, 116, 105, 116, 105, 111, 110, 58, 32, 37, 100, 10};

.visible .entry _Z10printArrayPii(
	.param .u64 .ptr .align 1 _Z10printArrayPii_param_0,
	.param .u32 _Z10printArrayPii_param_1
)
{
	.local .align 8 .b8 	__local_depot0[8];
	.reg .b64 	%SP;
	.reg .b64 	%SPL;
	.reg .pred 	%p<10>;
	.reg .b32 	%r<112>;
	.reg .b64 	%rd<32>;

	mov.u64 	%SPL, __local_depot0;
	cvta.local.u64 	%SP, %SPL;
	ld.param.u64 	%rd9, [_Z10printArrayPii_param_0];
	ld.param.u32 	%r16, [_Z10printArrayPii_param_1];
	cvta.to.global.u64 	%rd1, %rd9;
	add.u64 	%rd10, %SP, 0;
	add.u64 	%rd2, %SPL, 0;
	setp.lt.s32 	%p1, %r16, 1;
	@%p1 bra 	$L__BB0_13;
	and.b32  	%r1, %r16, 15;
	setp.lt.u32 	%p2, %r16, 16;
	mov.b32 	%r109, 0;
	@%p2 bra 	$L__BB0_4;
	and.b32  	%r109, %r16, 2147483632;
	neg.s32 	%r107, %r109;
	add.s64 	%rd30, %rd1, 32;
	mov.u64 	%rd11, $str;
$L__BB0_3:
	.pragma "nounroll";
	ld.global.u32 	%r18, [%rd30+-32];
	st.local.u32 	[%rd2], %r18;
	cvta.global.u64 	%rd12, %rd11;
	{ // callseq 0, 0
	.param .b64 param0;
	st.param.b64 	[param0], %rd12;
	.param .b64 param1;
	st.param.b64 	[param1], %rd10;
	.param .b32 retval0;
	call.uni (retval0), 
	vprintf, 
	(
	param0, 
	param1
	);
	ld.param.b32 	%r19, [retval0];
	} // callseq 0
	ld.global.u32 	%r21, [%rd30+-28];
	st.local.u32 	[%rd2], %r21;
	{ // callseq 1, 0
	.param .b64 param0;
	st.param.b64 	[param0], %rd12;
	.param .b64 param1;
	st.param.b64 	[param1], %rd10;
	.param .b32 retval0;
	call.uni (retval0), 
	vprintf, 
	(
	param0, 
	param1
	);
	ld.param.b32 	%r22, [retval0];
	} // callseq 1
	ld.global.u32 	%r24, [%rd30+-24];
	st.local.u32 	[%rd2], %r24;
	{ // callseq 2, 0
	.param .b64 param0;
	st.param.b64 	[param0], %rd12;
	.param .b64 param1;
	st.param.b64 	[param1], %rd10;
	.param .b32 retval0;
	call.uni (retval0), 
	vprintf, 
	(
	param0, 
	param1
	);
	ld.param.b32 	%r25, [retval0];
	} // callseq 2
	ld.global.u32 	%r27, [%rd30+-20];
	st.local.u32 	[%rd2], %r27;
	{ // callseq 3, 0
	.param .b64 param0;
	st.param.b64 	[param0], %rd12;
	.param .b64 param1;
	st.param.b64 	[param1], %rd10;
	.param .b32 retval0;
	call.uni (retval0), 
	vprintf, 
	(
	param0, 
	param1
	);
	ld.param.b32 	%r28, [retval0];
	} // callseq 3
	ld.global.u32 	%r30, [%rd30+-16];
	st.local.u32 	[%rd2], %r30;
	{ // callseq 4, 0
	.param .b64 param0;
	st.param.b64 	[param0], %rd12;
	.param .b64 param1;
	st.param.b64 	[param1], %rd10;
	.param .b32 retval0;
	call.uni (retval0), 
	vprintf, 
	(
	param0, 
	param1
	);
	ld.param.b32 	%r31, [retval0];
	} // callseq 4
	ld.global.u32 	%r33, [%rd30+-12];
	st.local.u32 	[%rd2], %r33;
	{ // callseq 5, 0
	.param .b64 param0;
	st.param.b64 	[param0], %rd12;
	.param .b64 param1;
	st.param.b64 	[param1], %rd10;
	.param .b32 retval0;
	call.uni (retval0), 
	vprintf, 
	(
	param0, 
	param1
	);
	ld.param.b32 	%r34, [retval0];
	} // callseq 5
	ld.global.u32 	%r36, [%rd30+-8];
	st.local.u32 	[%rd2], %r36;
	{ // callseq 6, 0
	.param .b64 param0;
	st.param.b64 	[param0], %rd12;
	.param .b64 param1;
	st.param.b64 	[param1], %rd10;
	.param .b32 retval0;
	call.uni (retval0), 
	vprintf, 
	(
	param0, 
	param1
	);
	ld.param.b32 	%r37, [retval0];
	} // callseq 6
	ld.global.u32 	%r39, [%rd30+-4];
	st.local.u32 	[%rd2], %r39;
	{ // callseq 7, 0
	.param .b64 param0;
	st.param.b64 	[param0], %rd12;
	.param .b64 param1;
	st.param.b64 	[param1], %rd10;
	.param .b32 retval0;
	call.uni (retval0), 
	vprintf, 
	(
	param0, 
	param1
	);
	ld.param.b32 	%r40, [retval0];
	} // callseq 7
	ld.global.u32 	%r42, [%rd30];
	st.local.u32 	[%rd2], %r42;
	{ // callseq 8, 0
	.param .b64 param0;
	st.param.b64 	[param0], %rd12;
	.param .b64 param1;
	st.param.b64 	[param1], %rd10;
	.param .b32 retval0;
	call.uni (retval0), 
	vprintf, 
	(
	param0, 
	param1
	);
	ld.param.b32 	%r43, [retval0];
	} // callseq 8
	ld.global.u32 	%r45, [%rd30+4];
	st.local.u32 	[%rd2], %r45;
	{ // callseq 9, 0
	.param .b64 param0;
	st.param.b64 	[param0], %rd12;
	.param .b64 param1;
	st.param.b64 	[param1], %rd10;
	.param .b32 retval0;
	call.uni (retval0), 
	vprintf, 
	(
	param0, 
	param1
	);
	ld.param.b32 	%r46, [retval0];
	} // callseq 9
	ld.global.u32 	%r48, [%rd30+8];
	st.local.u32 	[%rd2], %r48;
	{ // callseq 10, 0
	.param .b64 param0;
	st.param.b64 	[param0], %rd12;
	.param .b64 param1;
	st.param.b64 	[param1], %rd10;
	.param .b32 retval0;
	call.uni (retval0), 
	vprintf, 
	(
	param0, 
	param1
	);
	ld.param.b32 	%r49, [retval0];
	} // callseq 10
	ld.global.u32 	%r51, [%rd30+12];
	st.local.u32 	[%rd2], %r51;
	{ // callseq 11, 0
	.param .b64 param0;
	st.param.b64 	[param0], %rd12;
	.param .b64 param1;
	st.param.b64 	[param1], %rd10;
	.param .b32 retval0;
	call.uni (retval0), 
	vprintf, 
	(
	param0, 
	param1
	);
	ld.param.b32 	%r52, [retval0];
	} // callseq 11
	ld.global.u32 	%r54, [%rd30+16];
	st.local.u32 	[%rd2], %r54;
	{ // callseq 12, 0
	.param .b64 param0;
	st.param.b64 	[param0], %rd12;
	.param .b64 param1;
	st.param.b64 	[param1], %rd10;
	.param .b32 retval0;
	call.uni (retval0), 
	vprintf, 
	(
	param0, 
	param1
	);
	ld.param.b32 	%r55, [retval0];
	} // callseq 12
	ld.global.u32 	%r57, [%rd30+20];
	st.local.u32 	[%rd2], %r57;
	{ // callseq 13, 0
	.param .b64 param0;
	st.param.b64 	[param0], %rd12;
	.param .b64 param1;
	st.param.b64 	[param1], %rd10;
	.param .b32 retval0;
	call.uni (retval0), 
	vprintf, 
	(
	param0, 
	param1
	);
	ld.param.b32 	%r58, [retval0];
	} // callseq 13
	ld.global.u32 	%r60, [%rd30+24];
	st.local.u32 	[%rd2], %r60;
	{ // callseq 14, 0
	.param .b64 param0;
	st.param.b64 	[param0], %rd12;
	.param .b64 param1;
	st.param.b64 	[param1], %rd10;
	.param .b32 retval0;
	call.uni (retval0), 
	vprintf, 
	(
	param0, 
	param1
	);
	ld.param.b32 	%r61, [retval0];
	} // callseq 14
	ld.global.u32 	%r63, [%rd30+28];
	st.local.u32 	[%rd2], %r63;
	{ // callseq 15, 0
	.param .b64 param0;
	st.param.b64 	[param0], %rd12;
	.param .b64 param1;
	st.param.b64 	[param1], %rd10;
	.param .b32 retval0;
	call.uni (retval0), 
	vprintf, 
	(
	param0, 
	param1
	);
	ld.param.b32 	%r64, [retval0];
	} // callseq 15
	add.s32 	%r107, %r107, 16;
	add.s64 	%rd30, %rd30, 64;
	setp.ne.s32 	%p3, %r107, 0;
	@%p3 bra 	$L__BB0_3;
$L__BB0_4:
	setp.eq.s32 	%p4, %r1, 0;
	@%p4 bra 	$L__BB0_13;
	and.b32  	%r7, %r16, 7;
	setp.lt.u32 	%p5, %r1, 8;
	@%p5 bra 	$L__BB0_7;
	mul.wide.u32 	%rd14, %r109, 4;
	add.s64 	%rd15, %rd1, %rd14;
	ld.global.u32 	%r66, [%rd15];
	st.local.u32 	[%rd2], %r66;
	mov.u64 	%rd16, $str;
	cvta.global.u64 	%rd17, %rd16;
	{ // callseq 16, 0
	.param .b64 param0;
	st.param.b64 	[param0], %rd17;
	.param .b64 param1;
	st.param.b64 	[param1], %rd10;
	.param .b32 retval0;
	call.uni (retval0), 
	vprintf, 
	(
	param0, 
	param1
	);
	ld.param.b32 	%r67, [retval0];
	} // callseq 16
	ld.global.u32 	%r69, [%rd15+4];
	st.local.u32 	[%rd2], %r69;
	{ // callseq 17, 0
	.param .b64 param0;
	st.param.b64 	[param0], %rd17;
	.param .b64 param1;
	st.param.b64 	[param1], %rd10;
	.param .b32 retval0;
	call.uni (retval0), 
	vprintf, 
	(
	param0, 
	param1
	);
	ld.param.b32 	%r70, [retval0];
	} // callseq 17
	ld.global.u32 	%r72, [%rd15+8];
	st.local.u32 	[%rd2], %r72;
	{ // callseq 18, 0
	.param .b64 param0;
	st.param.b64 	[param0], %rd17;
	.param .b64 param1;
	st.param.b64 	[param1], %rd10;
	.param .b32 retval0;
	call.uni (retval0), 
	vprintf, 
	(
	param0, 
	param1
	);
	ld.param.b32 	%r73, [retval0];
	} // callseq 18
	ld.global.u32 	%r75, [%rd15+12];
	st.local.u32 	[%rd2], %r75;
	{ // callseq 19, 0
	.param .b64 param0;
	st.param.b64 	[param0], %rd17;
	.param .b64 param1;
	st.param.b64 	[param1], %rd10;
	.param .b32 retval0;
	call.uni (retval0), 
	vprintf, 
	(
	param0, 
	param1
	);
	ld.param.b32 	%r76, [retval0];
	} // callseq 19
	ld.global.u32 	%r78, [%rd15+16];
	st.local.u32 	[%rd2], %r78;
	{ // callseq 20, 0
	.param .b64 param0;
	st.param.b64 	[param0], %rd17;
	.param .b64 param1;
	st.param.b64 	[param1], %rd10;
	.param .b32 retval0;
	call.uni (retval0), 
	vprintf, 
	(
	param0, 
	param1
	);
	ld.param.b32 	%r79, [retval0];
	} // callseq 20
	ld.global.u32 	%r81, [%rd15+20];
	st.local.u32 	[%rd2], %r81;
	{ // callseq 21, 0
	.param .b64 param0;
	st.param.b64 	[param0], %rd17;
	.param .b64 param1;
	st.param.b64 	[param1], %rd10;
	.param .b32 retval0;
	call.uni (retval0), 
	vprintf, 
	(
	param0, 
	param1
	);
	ld.param.b32 	%r82, [retval0];
	} // callseq 21
	ld.global.u32 	%r84, [%rd15+24];
	st.local.u32 	[%rd2], %r84;
	{ // callseq 22, 0
	.param .b64 param0;
	st.param.b64 	[param0], %rd17;
	.param .b64 param1;
	st.param.b64 	[param1], %rd10;
	.param .b32 retval0;
	call.uni (retval0), 
	vprintf, 
	(
	param0, 
	param1
	);
	ld.param.b32 	%r85, [retval0];
	} // callseq 22
	ld.global.u32 	%r87, [%rd15+28];
	st.local.u32 	[%rd2], %r87;
	{ // callseq 23, 0
	.param .b64 param0;
	st.param.b64 	[param0], %rd17;
	.param .b64 param1;
	st.param.b64 	[param1], %rd10;
	.param .b32 retval0;
	call.uni (retval0), 
	vprintf, 
	(
	param0, 
	param1
	);
	ld.param.b32 	%r88, [retval0];
	} // callseq 23
	add.s32 	%r109, %r109, 8;
$L__BB0_7:
	setp.eq.s32 	%p6, %r7, 0;
	@%p6 bra 	$L__BB0_13;
	and.b32  	%r10, %r16, 3;
	setp.lt.u32 	%p7, %r7, 4;
	@%p7 bra 	$L__BB0_10;
	mul.wide.u32 	%rd19, %r109, 4;
	add.s64 	%rd20, %rd1, %rd19;
	ld.global.u32 	%r90, [%rd20];
	st.local.u32 	[%rd2], %r90;
	mov.u64 	%rd21, $str;
	cvta.global.u64 	%rd22, %rd21;
	{ // callseq 24, 0
	.param .b64 param0;
	st.param.b64 	[param0], %rd22;
	.param .b64 param1;
	st.param.b64 	[param1], %rd10;
	.param .b32 retval0;
	call.uni (retval0), 
	vprintf, 
	(
	param0, 
	param1
	);
	ld.param.b32 	%r91, [retval0];
	} // callseq 24
	ld.global.u32 	%r93, [%rd20+4];
	st.local.u32 	[%rd2], %r93;
	{ // callseq 25, 0
	.param .b64 param0;
	st.param.b64 	[param0], %rd22;
	.param .b64 param1;
	st.param.b64 	[param1], %rd10;
	.param .b32 retval0;
	call.uni (retval0), 
	vprintf, 
	(
	param0, 
	param1
	);
	ld.param.b32 	%r94, [retval0];
	} // callseq 25
	ld.global.u32 	%r96, [%rd20+8];
	st.local.u32 	[%rd2], %r96;
	{ // callseq 26, 0
	.param .b64 param0;
	st.param.b64 	[param0], %rd22;
	.param .b64 param1;
	st.param.b64 	[param1], %rd10;
	.param .b32 retval0;
	call.uni (retval0), 
	vprintf, 
	(
	param0, 
	param1
	);
	ld.param.b32 	%r97, [retval0];
	} // callseq 26
	ld.global.u32 	%r99, [%rd20+12];
	st.local.u32 	[%rd2], %r99;
	{ // callseq 27, 0
	.param .b64 param0;
	st.param.b64 	[param0], %rd22;
	.param .b64 param1;
	st.param.b64 	[param1], %rd10;
	.param .b32 retval0;
	call.uni (retval0), 
	vprintf, 
	(
	param0, 
	param1
	);
	ld.param.b32 	%r100, [retval0];
	} // callseq 27
	add.s32 	%r109, %r109, 4;
$L__BB0_10:
	setp.eq.s32 	%p8, %r10, 0;
	@%p8 bra 	$L__BB0_13;
	mul.wide.u32 	%rd24, %r109, 4;
	add.s64 	%rd31, %rd1, %rd24;
	neg.s32 	%r111, %r10;
	mov.u64 	%rd25, $str;
$L__BB0_12:
	.pragma "nounroll";
	ld.global.u32 	%r102, [%rd31];
	st.local.u32 	[%rd2], %r102;
	cvta.global.u64 	%rd26, %rd25;
	{ // callseq 28, 0
	.param .b64 param0;
	st.param.b64 	[param0], %rd26;
	.param .b64 param1;
	st.param.b64 	[param1], %rd10;
	.param .b32 retval0;
	call.uni (retval0), 
	vprintf, 
	(
	param0, 
	param1
	);
	ld.param.b32 	%r103, [retval0];
	} // callseq 28
	add.s64 	%rd31, %rd31, 4;
	add.s32 	%r111, %r111, 1;
	setp.ne.s32 	%p9, %r111, 0;
	@%p9 bra 	$L__BB0_12;
$L__BB0_13:
	mov.u64 	%rd28, $str$1;
	cvta.global.u64 	%rd29, %rd28;
	{ // callseq 29, 0
	.param .b64 param0;
	st.param.b64 	[param0], %rd29;
	.param .b64 param1;
	st.param.b64 	[param1], 0;
	.param .b32 retval0;
	call.uni (retval0), 
	vprintf, 
	(
	param0, 
	param1
	);
	ld.param.b32 	%r105, [retval0];
	} // callseq 29
	ret;

}
	// .globl	_Z15mergePartitionsPiS_S_S_S_ii
.visible .entry _Z15mergePartitionsPiS_S_S_S_ii(
	.param .u64 .ptr .align 1 _Z15mergePartitionsPiS_S_S_S_ii_param_0,
	.param .u64 .ptr .align 1 _Z15mergePartitionsPiS_S_S_S_ii_param_1,
	.param .u64 .ptr .align 1 _Z15mergePartitionsPiS_S_S_S_ii_param_2,
	.param .u64 .ptr .align 1 _Z15mergePartitionsPiS_S_S_S_ii_param_3,
	.param .u64 .ptr .align 1 _Z15mergePartitionsPiS_S_S_S_ii_param_4,
	.param .u32 _Z15mergePartitionsPiS_S_S_S_ii_param_5,
	.param .u32 _Z15mergePartitionsPiS_S_S_S_ii_param_6
)
{
	.local .align 8 .b8 	__local_depot1[8];
	.reg .b64 	%SP;
	.reg .b64 	%SPL;
	.reg .pred 	%p<36>;
	.reg .b32 	%r<344>;
	.reg .b64 	%rd<108>;

	mov.u64 	%SPL, __local_depot1;
	cvta.local.u64 	%SP, %SPL;
	ld.param.u64 	%rd29, [_Z15mergePartitionsPiS_S_S_S_ii_param_0];
	ld.param.u64 	%rd28, [_Z15mergePartitionsPiS_S_S_S_ii_param_3];
	ld.param.u64 	%rd30, [_Z15mergePartitionsPiS_S_S_S_ii_param_4];
	ld.param.u32 	%r65, [_Z15mergePartitionsPiS_S_S_S_ii_param_5];
	ld.param.u32 	%r66, [_Z15mergePartitionsPiS_S_S_S_ii_param_6];
	cvta.to.global.u64 	%rd1, %rd30;
	cvta.to.global.u64 	%rd2, %rd28;
	cvta.to.global.u64 	%rd31, %rd29;
	add.u64 	%rd32, %SP, 0;
	add.u64 	%rd3, %SPL, 0;
	mov.u32 	%r67, %ctaid.x;
	mov.u32 	%r68, %ntid.x;
	mov.u32 	%r69, %tid.x;
	mad.lo.s32 	%r1, %r67, %r68, %r69;
	setp.ge.s32 	%p1, %r1, %r65;
	mul.wide.s32 	%rd33, %r1, 4;
	add.s64 	%rd4, %rd31, %rd33;
	@%p1 bra 	$L__BB1_6;
	add.s32 	%r2, %r66, -1;
	setp.lt.s32 	%p2, %r66, 2;
	mov.b32 	%r321, 0;
	@%p2 bra 	$L__BB1_5;
	ld.global.u32 	%r3, [%rd4];
	mov.b32 	%r320, 0;
$L__BB1_3:
	mul.wide.u32 	%rd34, %r320, 4;
	add.s64 	%rd35, %rd2, %rd34;
	ld.global.u32 	%r72, [%rd35];
	setp.le.s32 	%p3, %r3, %r72;
	mov.u32 	%r321, %r320;
	@%p3 bra 	$L__BB1_5;
	add.s32 	%r320, %r320, 1;
	setp.ne.s32 	%p4, %r320, %r2;
	mov.u32 	%r321, %r2;
	@%p4 bra 	$L__BB1_3;
$L__BB1_5:
	st.local.v2.u32 	[%rd3], {%r1, %r321};
	mov.u64 	%rd36, $str$2;
	cvta.global.u64 	%rd37, %rd36;
	{ // callseq 30, 0
	.param .b64 param0;
	st.param.b64 	[param0], %rd37;
	.param .b64 param1;
	st.param.b64 	[param1], %rd32;
	.param .b32 retval0;
	call.uni (retval0), 
	vprintf, 
	(
	param0, 
	param1
	);
	ld.param.b32 	%r73, [retval0];
	} // callseq 30
	mul.wide.u32 	%rd39, %r321, 4;
	add.s64 	%rd40, %rd1, %rd39;
	atom.global.add.u32 	%r75, [%rd40], 1;
$L__BB1_6:
	bar.sync 	0;
	setp.ne.s32 	%p5, %r1, 0;
	@%p5 bra 	$L__BB1_47;
	setp.lt.s32 	%p6, %r66, 1;
	@%p6 bra 	$L__BB1_32;
	and.b32  	%r7, %r66, 15;
	setp.lt.u32 	%p7, %r66, 16;
	mov.b32 	%r324, 0;
	@%p7 bra 	$L__BB1_11;
	and.b32  	%r324, %r66, 2147483632;
	neg.s32 	%r322, %r324;
	add.s64 	%rd101, %rd1, 32;
	mov.u64 	%rd45, $str;
$L__BB1_10:
	.pragma "nounroll";
	ld.global.u32 	%r80, [%rd101+-32];
	cvta.to.local.u64 	%rd44, %rd32;
	st.local.u32 	[%rd44], %r80;
	cvta.global.u64 	%rd46, %rd45;
	{ // callseq 32, 0
	.param .b64 param0;
	st.param.b64 	[param0], %rd46;
	.param .b64 param1;
	st.param.b64 	[param1], %rd32;
	.param .b32 retval0;
	call.uni (retval0), 
	vprintf, 
	(
	param0, 
	param1
	);
	ld.param.b32 	%r81, [retval0];
	} // callseq 32
	ld.global.u32 	%r83, [%rd101+-28];
	st.local.u32 	[%rd44], %r83;
	{ // callseq 33, 0
	.param .b64 param0;
	st.param.b64 	[param0], %rd46;
	.param .b64 param1;
	st.param.b64 	[param1], %rd32;
	.param .b32 retval0;
	call.uni (retval0), 
	vprintf, 
	(
	param0, 
	param1
	);
	ld.param.b32 	%r84, [retval0];
	} // callseq 33
	ld.global.u32 	%r86, [%rd101+-24];
	st.local.u32 	[%rd44], %r86;
	{ // callseq 34, 0
	.param .b64 param0;
	st.param.b64 	[param0], %rd46;
	.param .b64 param1;
	st.param.b64 	[param1], %rd32;
	.param .b32 retval0;
	call.uni (retval0), 
	vprintf, 
	(
	param0, 
	param1
	);
	ld.param.b32 	%r87, [retval0];
	} // callseq 34
	ld.global.u32 	%r89, [%rd101+-20];
	st.local.u32 	[%rd44], %r89;
	{ // callseq 35, 0
	.param .b64 param0;
	st.param.b64 	[param0], %rd46;
	.param .b64 param1;
	st.param.b64 	[param1], %rd32;
	.param .b32 retval0;
	call.uni (retval0), 
	vprintf, 
	(
	param0, 
	param1
	);
	ld.param.b32 	%r90, [retval0];
	} // callseq 35
	ld.global.u32 	%r92, [%rd101+-16];
	st.local.u32 	[%rd44], %r92;
	{ // callseq 36, 0
	.param .b64 param0;
	st.param.b64 	[param0], %rd46;
	.param .b64 param1;
	st.param.b64 	[param1], %rd32;
	.param .b32 retval0;
	call.uni (retval0), 
	vprintf, 
	(
	param0, 
	param1
	);
	ld.param.b32 	%r93, [retval0];
	} // callseq 36
	ld.global.u32 	%r95, [%rd101+-12];
	st.local.u32 	[%rd44], %r95;
	{ // callseq 37, 0
	.param .b64 param0;
	st.param.b64 	[param0], %rd46;
	.param .b64 param1;
	st.param.b64 	[param1], %rd32;
	.param .b32 retval0;
	call.uni (retval0), 
	vprintf, 
	(
	param0, 
	param1
	);
	ld.param.b32 	%r96, [retval0];
	} // callseq 37
	ld.global.u32 	%r98, [%rd101+-8];
	st.local.u32 	[%rd44], %r98;
	{ // callseq 38, 0
	.param .b64 param0;
	st.param.b64 	[param0], %rd46;
	.param .b64 param1;
	st.param.b64 	[param1], %rd32;
	.param .b32 retval0;
	call.uni (retval0), 
	vprintf, 
	(
	param0, 
	param1
	);
	ld.param.b32 	%r99, [retval0];
	} // callseq 38
	ld.global.u32 	%r101, [%rd101+-4];
	st.local.u32 	[%rd44], %r101;
	{ // callseq 39, 0
	.param .b64 param0;
	st.param.b64 	[param0], %rd46;
	.param .b64 param1;
	st.param.b64 	[param1], %rd32;
	.param .b32 retval0;
	call.uni (retval0), 
	vprintf, 
	(
	param0, 
	param1
	);
	ld.param.b32 	%r102, [retval0];
	} // callseq 39
	ld.global.u32 	%r104, [%rd101];
	st.local.u32 	[%rd44], %r104;
	{ // callseq 40, 0
	.param .b64 param0;
	st.param.b64 	[param0], %rd46;
	.param .b64 param1;
	st.param.b64 	[param1], %rd32;
	.param .b32 retval0;
	call.uni (retval0), 
	vprintf, 
	(
	param0, 
	param1
	);
	ld.param.b32 	%r105, [retval0];
	} // callseq 40
	ld.global.u32 	%r107, [%rd101+4];
	st.local.u32 	[%rd44], %r107;
	{ // callseq 41, 0
	.param .b64 param0;
	st.param.b64 	[param0], %rd46;
	.param .b64 param1;
	st.param.b64 	[param1], %rd32;
	.param .b32 retval0;
	call.uni (retval0), 
	vprintf, 
	(
	param0, 
	param1
	);
	ld.param.b32 	%r108, [retval0];
	} // callseq 41
	ld.global.u32 	%r110, [%rd101+8];
	st.local.u32 	[%rd44], %r110;
	{ // callseq 42, 0
	.param .b64 param0;
	st.param.b64 	[param0], %rd46;
	.param .b64 param1;
	st.param.b64 	[param1], %rd32;
	.param .b32 retval0;
	call.uni (retval0), 
	vprintf, 
	(
	param0, 
	param1
	);
	ld.param.b32 	%r111, [retval0];
	} // callseq 42
	ld.global.u32 	%r113, [%rd101+12];
	st.local.u32 	[%rd44], %r113;
	{ // callseq 43, 0
	.param .b64 param0;
	st.param.b64 	[param0], %rd46;
	.param .b64 param1;
	st.param.b64 	[param1], %rd32;
	.param .b32 retval0;
	call.uni (retval0), 
	vprintf, 
	(
	param0, 
	param1
	);
	ld.param.b32 	%r114, [retval0];
	} // callseq 43
	ld.global.u32 	%r116, [%rd101+16];
	st.local.u32 	[%rd44], %r116;
	{ // callseq 44, 0
	.param .b64 param0;
	st.param.b64 	[param0], %rd46;
	.param .b64 param1;
	st.param.b64 	[param1], %rd32;
	.param .b32 retval0;
	call.uni (retval0), 
	vprintf, 
	(
	param0, 
	param1
	);
	ld.param.b32 	%r117, [retval0];
	} // callseq 44
	ld.global.u32 	%r119, [%rd101+20];
	st.local.u32 	[%rd44], %r119;
	{ // callseq 45, 0
	.param .b64 param0;
	st.param.b64 	[param0], %rd46;
	.param .b64 param1;
	st.param.b64 	[param1], %rd32;
	.param .b32 retval0;
	call.uni (retval0), 
	vprintf, 
	(
	param0, 
	param1
	);
	ld.param.b32 	%r120, [retval0];
	} // callseq 45
	ld.global.u32 	%r122, [%rd101+24];
	st.local.u32 	[%rd44], %r122;
	{ // callseq 46, 0
	.param .b64 param0;
	st.param.b64 	[param0], %rd46;
	.param .b64 param1;
	st.param.b64 	[param1], %rd32;
	.param .b32 retval0;
	call.uni (retval0), 
	vprintf, 
	(
	param0, 
	param1
	);
	ld.param.b32 	%r123, [retval0];
	} // callseq 46
	ld.global.u32 	%r125, [%rd101+28];
	st.local.u32 	[%rd44], %r125;
	{ // callseq 47, 0
	.param .b64 param0;
	st.param.b64 	[param0], %rd46;
	.param .b64 param1;
	st.param.b64 	[param1], %rd32;
	.param .b32 retval0;
	call.uni (retval0), 
	vprintf, 
	(
	param0, 
	param1
	);
	ld.param.b32 	%r126, [retval0];
	} // callseq 47
	add.s32 	%r322, %r322, 16;
	add.s64 	%rd101, %rd101, 64;
	setp.ne.s32 	%p8, %r322, 0;
	@%p8 bra 	$L__BB1_10;
$L__BB1_11:
	setp.eq.s32 	%p9, %r7, 0;
	@%p9 bra 	$L__BB1_20;
	add.u64 	%rd47, %SP, 0;
	add.u64 	%rd8, %SPL, 0;
	and.b32  	%r13, %r66, 7;
	setp.lt.u32 	%p10, %r7, 8;
	@%p10 bra 	$L__BB1_14;
	mul.wide.u32 	%rd48, %r324, 4;
	add.s64 	%rd49, %rd1, %rd48;
	ld.global.u32 	%r128, [%rd49];
	st.local.u32 	[%rd8], %r128;
	mov.u64 	%rd50, $str;
	cvta.global.u64 	%rd51, %rd50;
	{ // callseq 48, 0
	.param .b64 param0;
	st.param.b64 	[param0], %rd51;
	.param .b64 param1;
	st.param.b64 	[param1], %rd47;
	.param .b32 retval0;
	call.uni (retval0), 
	vprintf, 
	(
	param0, 
	param1
	);
	ld.param.b32 	%r129, [retval0];
	} // callseq 48
	ld.global.u32 	%r131, [%rd49+4];
	st.local.u32 	[%rd8], %r131;
	{ // callseq 49, 0
	.param .b64 param0;
	st.param.b64 	[param0], %rd51;
	.param .b64 param1;
	st.param.b64 	[param1], %rd47;
	.param .b32 retval0;
	call.uni (retval0), 
	vprintf, 
	(
	param0, 
	param1
	);
	ld.param.b32 	%r132, [retval0];
	} // callseq 49
	ld.global.u32 	%r134, [%rd49+8];
	st.local.u32 	[%rd8], %r134;
	{ // callseq 50, 0
	.param .b64 param0;
	st.param.b64 	[param0], %rd51;
	.param .b64 param1;
	st.param.b64 	[param1], %rd47;
	.param .b32 retval0;
	call.uni (retval0), 
	vprintf, 
	(
	param0, 
	param1
	);
	ld.param.b32 	%r135, [retval0];
	} // callseq 50
	ld.global.u32 	%r137, [%rd49+12];
	st.local.u32 	[%rd8], %r137;
	{ // callseq 51, 0
	.param .b64 param0;
	st.param.b64 	[param0], %rd51;
	.param .b64 param1;
	st.param.b64 	[param1], %rd47;
	.param .b32 retval0;
	call.uni (retval0), 
	vprintf, 
	(
	param0, 
	param1
	);
	ld.param.b32 	%r138, [retval0];
	} // callseq 51
	ld.global.u32 	%r140, [%rd49+16];
	st.local.u32 	[%rd8], %r140;
	{ // callseq 52, 0
	.param .b64 param0;
	st.param.b64 	[param0], %rd51;
	.param .b64 param1;
	st.param.b64 	[param1], %rd47;
	.param .b32 retval0;
	call.uni (retval0), 
	vprintf, 
	(
	param0, 
	param1
	);
	ld.param.b32 	%r141, [retval0];
	} // callseq 52
	ld.global.u32 	%r143, [%rd49+20];
	st.local.u32 	[%rd8], %r143;
	{ // callseq 53, 0
	.param .b64 param0;
	st.param.b64 	[param0], %rd51;
	.param .b64 param1;
	st.param.b64 	[param1], %rd47;
	.param .b32 retval0;
	call.uni (retval0), 
	vprintf, 
	(
	param0, 
	param1
	);
	ld.param.b32 	%r144, [retval0];
	} // callseq 53
	ld.global.u32 	%r146, [%rd49+24];
	st.local.u32 	[%rd8], %r146;
	{ // callseq 54, 0
	.param .b64 param0;
	st.param.b64 	[param0], %rd51;
	.param .b64 param1;
	st.param.b64 	[param1], %rd47;
	.param .b32 retval0;
	call.uni (retval0), 
	vprintf, 
	(
	param0, 
	param1
	);
	ld.param.b32 	%r147, [retval0];
	} // callseq 54
	ld.global.u32 	%r149, [%rd49+28];
	st.local.u32 	[%rd8], %r149;
	{ // callseq 55, 0
	.param .b64 param0;
	st.param.b64 	[param0], %rd51;
	.param .b64 param1;
	st.param.b64 	[param1], %rd47;
	.param .b32 retval0;
	call.uni (retval0), 
	vprintf, 
	(
	param0, 
	param1
	);
	ld.param.b32 	%r150, [retval0];
	} // callseq 55
	add.s32 	%r324, %r324, 8;
$L__BB1_14:
	setp.eq.s32 	%p11, %r13, 0;
	@%p11 bra 	$L__BB1_20;
	and.b32  	%r16, %r66, 3;
	setp.lt.u32 	%p12, %r13, 4;
	@%p12 bra 	$L__BB1_17;
	mul.wide.u32 	%rd53, %r324, 4;
	add.s64 	%rd54, %rd1, %rd53;
	ld.global.u32 	%r152, [%rd54];
	st.local.u32 	[%rd8], %r152;
	mov.u64 	%rd55, $str;
	cvta.global.u64 	%rd56, %rd55;
	{ // callseq 56, 0
	.param .b64 param0;
	st.param.b64 	[param0], %rd56;
	.param .b64 param1;
	st.param.b64 	[param1], %rd47;
	.param .b32 retval0;
	call.uni (retval0), 
	vprintf, 
	(
	param0, 
	param1
	);
	ld.param.b32 	%r153, [retval0];
	} // callseq 56
	ld.global.u32 	%r155, [%rd54+4];
	st.local.u32 	[%rd8], %r155;
	{ // callseq 57, 0
	.param .b64 param0;
	st.param.b64 	[param0], %rd56;
	.param .b64 param1;
	st.param.b64 	[param1], %rd47;
	.param .b32 retval0;
	call.uni (retval0), 
	vprintf, 
	(
	param0, 
	param1
	);
	ld.param.b32 	%r156, [retval0];
	} // callseq 57
	ld.global.u32 	%r158, [%rd54+8];
	st.local.u32 	[%rd8], %r158;
	{ // callseq 58, 0
	.param .b64 param0;
	st.param.b64 	[param0], %rd56;
	.param .b64 param1;
	st.param.b64 	[param1], %rd47;
	.param .b32 retval0;
	call.uni (retval0), 
	vprintf, 
	(
	param0, 
	param1
	);
	ld.param.b32 	%r159, [retval0];
	} // callseq 58
	ld.global.u32 	%r161, [%rd54+12];
	st.local.u32 	[%rd8], %r161;
	{ // callseq 59, 0
	.param .b64 param0;
	st.param.b64 	[param0], %rd56;
	.param .b64 param1;
	st.param.b64 	[param1], %rd47;
	.param .b32 retval0;
	call.uni (retval0), 
	vprintf, 
	(
	param0, 
	param1
	);
	ld.param.b32 	%r162, [retval0];
	} // callseq 59
	add.s32 	%r324, %r324, 4;
$L__BB1_17:
	setp.eq.s32 	%p13, %r16, 0;
	@%p13 bra 	$L__BB1_20;
	mul.wide.u32 	%rd58, %r324, 4;
	add.s64 	%rd102, %rd1, %rd58;
	neg.s32 	%r326, %r16;
	mov.u64 	%rd59, $str;
$L__BB1_19:
	.pragma "nounroll";
	ld.global.u32 	%r164, [%rd102];
	st.local.u32 	[%rd8], %r164;
	cvta.global.u64 	%rd60, %rd59;
	{ // callseq 60, 0
	.param .b64 param0;
	st.param.b64 	[param0], %rd60;
	.param .b64 param1;
	st.param.b64 	[param1], %rd47;
	.param .b32 retval0;
	call.uni (retval0), 
	vprintf, 
	(
	param0, 
	param1
	);
	ld.param.b32 	%r165, [retval0];
	} // callseq 60
	add.s64 	%rd102, %rd102, 4;
	add.s32 	%r326, %r326, 1;
	setp.ne.s32 	%p14, %r326, 0;
	@%p14 bra 	$L__BB1_19;
$L__BB1_20:
	setp.lt.u32 	%p15, %r66, 16;
	mov.u64 	%rd62, $str$1;
	cvta.global.u64 	%rd63, %rd62;
	{ // callseq 61, 0
	.param .b64 param0;
	st.param.b64 	[param0], %rd63;
	.param .b64 param1;
	st.param.b64 	[param1], 0;
	.param .b32 retval0;
	call.uni (retval0), 
	vprintf, 
	(
	param0, 
	param1
	);
	ld.param.b32 	%r168, [retval0];
	} // callseq 61
	mov.b32 	%r327, 0;
	mov.u32 	%r336, %r327;
	@%p15 bra 	$L__BB1_23;
	and.b32  	%r327, %r66, 2147483632;
	neg.s32 	%r335, %r327;
	add.s64 	%rd104, %rd1, 32;
	mov.b32 	%r336, 0;
$L__BB1_22:
	.pragma "nounroll";
	ld.global.u32 	%r171, [%rd104+-32];
	st.global.u32 	[%rd104+-32], %r336;
	add.s32 	%r172, %r171, %r336;
	ld.global.u32 	%r173, [%rd104+-28];
	st.global.u32 	[%rd104+-28], %r172;
	add.s32 	%r174, %r173, %r172;
	ld.global.u32 	%r175, [%rd104+-24];
	st.global.u32 	[%rd104+-24], %r174;
	add.s32 	%r176, %r175, %r174;
	ld.global.u32 	%r177, [%rd104+-20];
	st.global.u32 	[%rd104+-20], %r176;
	add.s32 	%r178, %r177, %r176;
	ld.global.u32 	%r179, [%rd104+-16];
	st.global.u32 	[%rd104+-16], %r178;
	add.s32 	%r180, %r179, %r178;
	ld.global.u32 	%r181, [%rd104+-12];
	st.global.u32 	[%rd104+-12], %r180;
	add.s32 	%r182, %r181, %r180;
	ld.global.u32 	%r183, [%rd104+-8];
	st.global.u32 	[%rd104+-8], %r182;
	add.s32 	%r184, %r183, %r182;
	ld.global.u32 	%r185, [%rd104+-4];
	st.global.u32 	[%rd104+-4], %r184;
	add.s32 	%r186, %r185, %r184;
	ld.global.u32 	%r187, [%rd104];
	st.global.u32 	[%rd104], %r186;
	add.s32 	%r188, %r187, %r186;
	ld.global.u32 	%r189, [%rd104+4];
	st.global.u32 	[%rd104+4], %r188;
	add.s32 	%r190, %r189, %r188;
	ld.global.u32 	%r191, [%rd104+8];
	st.global.u32 	[%rd104+8], %r190;
	add.s32 	%r192, %r191, %r190;
	ld.global.u32 	%r193, [%rd104+12];
	st.global.u32 	[%rd104+12], %r192;
	add.s32 	%r194, %r193, %r192;
	ld.global.u32 	%r195, [%rd104+16];
	st.global.u32 	[%rd104+16], %r194;
	add.s32 	%r196, %r195, %r194;
	ld.global.u32 	%r197, [%rd104+20];
	st.global.u32 	[%rd104+20], %r196;
	add.s32 	%r198, %r197, %r196;
	ld.global.u32 	%r199, [%rd104+24];
	st.global.u32 	[%rd104+24], %r198;
	add.s32 	%r200, %r199, %r198;
	ld.global.u32 	%r201, [%rd104+28];
	st.global.u32 	[%rd104+28], %r200;
	add.s32 	%r336, %r201, %r200;
	add.s32 	%r335, %r335, 16;
	add.s64 	%rd104, %rd104, 64;
	setp.eq.s32 	%p16, %r335, 0;
	@%p16 bra 	$L__BB1_23;
	bra.uni 	$L__BB1_22;
$L__BB1_23:
	setp.eq.s32 	%p17, %r7, 0;
	@%p17 bra 	$L__BB1_33;
	and.b32  	%r26, %r66, 7;
	setp.lt.u32 	%p18, %r7, 8;
	@%p18 bra 	$L__BB1_26;
	mul.wide.u32 	%rd64, %r327, 4;
	add.s64 	%rd65, %rd1, %rd64;
	ld.global.u32 	%r202, [%rd65];
	st.global.u32 	[%rd65], %r336;
	add.s32 	%r203, %r202, %r336;
	ld.global.u32 	%r204, [%rd65+4];
	st.global.u32 	[%rd65+4], %r203;
	add.s32 	%r205, %r204, %r203;
	ld.global.u32 	%r206, [%rd65+8];
	st.global.u32 	[%rd65+8], %r205;
	add.s32 	%r207, %r206, %r205;
	ld.global.u32 	%r208, [%rd65+12];
	st.global.u32 	[%rd65+12], %r207;
	add.s32 	%r209, %r208, %r207;
	ld.global.u32 	%r210, [%rd65+16];
	st.global.u32 	[%rd65+16], %r209;
	add.s32 	%r211, %r210, %r209;
	ld.global.u32 	%r212, [%rd65+20];
	st.global.u32 	[%rd65+20], %r211;
	add.s32 	%r213, %r212, %r211;
	ld.global.u32 	%r214, [%rd65+24];
	st.global.u32 	[%rd65+24], %r213;
	add.s32 	%r215, %r214, %r213;
	ld.global.u32 	%r216, [%rd65+28];
	st.global.u32 	[%rd65+28], %r215;
	add.s32 	%r336, %r216, %r215;
	add.s32 	%r327, %r327, 8;
$L__BB1_26:
	setp.eq.s32 	%p19, %r26, 0;
	@%p19 bra 	$L__BB1_33;
	and.b32  	%r31, %r66, 3;
	setp.lt.u32 	%p20, %r26, 4;
	@%p20 bra 	$L__BB1_29;
	mul.wide.u32 	%rd66, %r327, 4;
	add.s64 	%rd67, %rd1, %rd66;
	ld.global.u32 	%r217, [%rd67];
	st.global.u32 	[%rd67], %r336;
	add.s32 	%r218, %r217, %r336;
	ld.global.u32 	%r219, [%rd67+4];
	st.global.u32 	[%rd67+4], %r218;
	add.s32 	%r220, %r219, %r218;
	ld.global.u32 	%r221, [%rd67+8];
	st.global.u32 	[%rd67+8], %r220;
	add.s32 	%r222, %r221, %r220;
	ld.global.u32 	%r223, [%rd67+12];
	st.global.u32 	[%rd67+12], %r222;
	add.s32 	%r336, %r223, %r222;
	add.s32 	%r327, %r327, 4;
$L__BB1_29:
	setp.eq.s32 	%p21, %r31, 0;
	@%p21 bra 	$L__BB1_33;
	mul.wide.u32 	%rd68, %r327, 4;
	add.s64 	%rd103, %rd1, %rd68;
	neg.s32 	%r333, %r31;
$L__BB1_31:
	.pragma "nounroll";
	ld.global.u32 	%r224, [%rd103];
	st.global.u32 	[%rd103], %r336;
	add.s32 	%r336, %r224, %r336;
	add.s64 	%rd103, %rd103, 4;
	add.s32 	%r333, %r333, 1;
	setp.eq.s32 	%p22, %r333, 0;
	@%p22 bra 	$L__BB1_33;
	bra.uni 	$L__BB1_31;
$L__BB1_32:
	mov.u64 	%rd41, $str$1;
	cvta.global.u64 	%rd42, %rd41;
	{ // callseq 31, 0
	.param .b64 param0;
	st.param.b64 	[param0], %rd42;
	.param .b64 param1;
	st.param.b64 	[param1], 0;
	.param .b32 retval0;
	call.uni (retval0), 
	vprintf, 
	(
	param0, 
	param1
	);
	ld.param.b32 	%r76, [retval0];
	} // callseq 31
$L__BB1_33:
	setp.lt.s32 	%p23, %r66, 1;
	@%p23 bra 	$L__BB1_46;
	setp.lt.u32 	%p24, %r66, 16;
	mov.b32 	%r338, 0;
	@%p24 bra 	$L__BB1_37;
	and.b32  	%r338, %r66, 2147483632;
	neg.s32 	%r337, %r338;
	add.s64 	%rd105, %rd1, 32;
	add.u64 	%rd69, %SP, 0;
	mov.u64 	%rd71, $str;
$L__BB1_36:
	.pragma "nounroll";
	ld.global.u32 	%r227, [%rd105+-32];
	cvta.to.local.u64 	%rd70, %rd69;
	st.local.u32 	[%rd70], %r227;
	cvta.global.u64 	%rd72, %rd71;
	{ // callseq 62, 0
	.param .b64 param0;
	st.param.b64 	[param0], %rd72;
	.param .b64 param1;
	st.param.b64 	[param1], %rd69;
	.param .b32 retval0;
	call.uni (retval0), 
	vprintf, 
	(
	param0, 
	param1
	);
	ld.param.b32 	%r228, [retval0];
	} // callseq 62
	ld.global.u32 	%r230, [%rd105+-28];
	st.local.u32 	[%rd70], %r230;
	{ // callseq 63, 0
	.param .b64 param0;
	st.param.b64 	[param0], %rd72;
	.param .b64 param1;
	st.param.b64 	[param1], %rd69;
	.param .b32 retval0;
	call.uni (retval0), 
	vprintf, 
	(
	param0, 
	param1
	);
	ld.param.b32 	%r231, [retval0];
	} // callseq 63
	ld.global.u32 	%r233, [%rd105+-24];
	st.local.u32 	[%rd70], %r233;
	{ // callseq 64, 0
	.param .b64 param0;
	st.param.b64 	[param0], %rd72;
	.param .b64 param1;
	st.param.b64 	[param1], %rd69;
	.param .b32 retval0;
	call.uni (retval0), 
	vprintf, 
	(
	param0, 
	param1
	);
	ld.param.b32 	%r234, [retval0];
	} // callseq 64
	ld.global.u32 	%r236, [%rd105+-20];
	st.local.u32 	[%rd70], %r236;
	{ // callseq 65, 0
	.param .b64 param0;
	st.param.b64 	[param0], %rd72;
	.param .b64 param1;
	st.param.b64 	[param1], %rd69;
	.param .b32 retval0;
	call.uni (retval0), 
	vprintf, 
	(
	param0, 
	param1
	);
	ld.param.b32 	%r237, [retval0];
	} // callseq 65
	ld.global.u32 	%r239, [%rd105+-16];
	st.local.u32 	[%rd70], %r239;
	{ // callseq 66, 0
	.param .b64 param0;
	st.param.b64 	[param0], %rd72;
	.param .b64 param1;
	st.param.b64 	[param1], %rd69;
	.param .b32 retval0;
	call.uni (retval0), 
	vprintf, 
	(
	param0, 
	param1
	);
	ld.param.b32 	%r240, [retval0];
	} // callseq 66
	ld.global.u32 	%r242, [%rd105+-12];
	st.local.u32 	[%rd70], %r242;
	{ // callseq 67, 0
	.param .b64 param0;
	st.param.b64 	[param0], %rd72;
	.param .b64 param1;
	st.param.b64 	[param1], %rd69;
	.param .b32 retval0;
	call.uni (retval0), 
	vprintf, 
	(
	param0, 
	param1
	);
	ld.param.b32 	%r243, [retval0];
	} // callseq 67
	ld.global.u32 	%r245, [%rd105+-8];
	st.local.u32 	[%rd70], %r245;
	{ // callseq 68, 0
	.param .b64 param0;
	st.param.b64 	[param0], %rd72;
	.param .b64 param1;
	st.param.b64 	[param1], %rd69;
	.param .b32 retval0;
	call.uni (retval0), 
	vprintf, 
	(
	param0, 
	param1
	);
	ld.param.b32 	%r246, [retval0];
	} // callseq 68
	ld.global.u32 	%r248, [%rd105+-4];
	st.local.u32 	[%rd70], %r248;
	{ // callseq 69, 0
	.param .b64 param0;
	st.param.b64 	[param0], %rd72;
	.param .b64 param1;
	st.param.b64 	[param1], %rd69;
	.param .b32 retval0;
	call.uni (retval0), 
	vprintf, 
	(
	param0, 
	param1
	);
	ld.param.b32 	%r249, [retval0];
	} // callseq 69
	ld.global.u32 	%r251, [%rd105];
	st.local.u32 	[%rd70], %r251;
	{ // callseq 70, 0
	.param .b64 param0;
	st.param.b64 	[param0], %rd72;
	.param .b64 param1;
	st.param.b64 	[param1], %rd69;
	.param .b32 retval0;
	call.uni (retval0), 
	vprintf, 
	(
	param0, 
	param1
	);
	ld.param.b32 	%r252, [retval0];
	} // callseq 70
	ld.global.u32 	%r254, [%rd105+4];
	st.local.u32 	[%rd70], %r254;
	{ // callseq 71, 0
	.param .b64 param0;
	st.param.b64 	[param0], %rd72;
	.param .b64 param1;
	st.param.b64 	[param1], %rd69;
	.param .b32 retval0;
	call.uni (retval0), 
	vprintf, 
	(
	param0, 
	param1
	);
	ld.param.b32 	%r255, [retval0];
	} // callseq 71
	ld.global.u32 	%r257, [%rd105+8];
	st.local.u32 	[%rd70], %r257;
	{ // callseq 72, 0
	.param .b64 param0;
	st.param.b64 	[param0], %rd72;
	.param .b64 param1;
	st.param.b64 	[param1], %rd69;
	.param .b32 retval0;
	call.uni (retval0), 
	vprintf, 
	(
	param0, 
	param1
	);
	ld.param.b32 	%r258, [retval0];
	} // callseq 72
	ld.global.u32 	%r260, [%rd105+12];
	st.local.u32 	[%rd70], %r260;
	{ // callseq 73, 0
	.param .b64 param0;
	st.param.b64 	[param0], %rd72;
	.param .b64 param1;
	st.param.b64 	[param1], %rd69;
	.param .b32 retval0;
	call.uni (retval0), 
	vprintf, 
	(
	param0, 
	param1
	);
	ld.param.b32 	%r261, [retval0];
	} // callseq 73
	ld.global.u32 	%r263, [%rd105+16];
	st.local.u32 	[%rd70], %r263;
	{ // callseq 74, 0
	.param .b64 param0;
	st.param.b64 	[param0], %rd72;
	.param .b64 param1;
	st.param.b64 	[param1], %rd69;
	.param .b32 retval0;
	call.uni (retval0), 
	vprintf, 
	(
	param0, 
	param1
	);
	ld.param.b32 	%r264, [retval0];
	} // callseq 74
	ld.global.u32 	%r266, [%rd105+20];
	st.local.u32 	[%rd70], %r266;
	{ // callseq 75, 0
	.param .b64 param0;
	st.param.b64 	[param0], %rd72;
	.param .b64 param1;
	st.param.b64 	[param1], %rd69;
	.param .b32 retval0;
	call.uni (retval0), 
	vprintf, 
	(
	param0, 
	param1
	);
	ld.param.b32 	%r267, [retval0];
	} // callseq 75
	ld.global.u32 	%r269, [%rd105+24];
	st.local.u32 	[%rd70], %r269;
	{ // callseq 76, 0
	.param .b64 param0;
	st.param.b64 	[param0], %rd72;
	.param .b64 param1;
	st.param.b64 	[param1], %rd69;
	.param .b32 retval0;
	call.uni (retval0), 
	vprintf, 
	(
	param0, 
	param1
	);
	ld.param.b32 	%r270, [retval0];
	} // callseq 76
	ld.global.u32 	%r272, [%rd105+28];
	st.local.u32 	[%rd70], %r272;
	{ // callseq 77, 0
	.param .b64 param0;
	st.param.b64 	[param0], %rd72;
	.param .b64 param1;
	st.param.b64 	[param1], %rd69;
	.param .b32 retval0;
	call.uni (retval0), 
	vprintf, 
	(
	param0, 
	param1
	);
	ld.param.b32 	%r273, [retval0];
	} // callseq 77
	add.s32 	%r337, %r337, 16;
	add.s64 	%rd105, %rd105, 64;
	setp.ne.s32 	%p25, %r337, 0;
	@%p25 bra 	$L__BB1_36;
$L__BB1_37:
	and.b32  	%r50, %r66, 15;
	setp.eq.s32 	%p26, %r50, 0;
	@%p26 bra 	$L__BB1_46;
	add.u64 	%rd73, %SP, 0;
	add.u64 	%rd21, %SPL, 0;
	and.b32  	%r51, %r66, 7;
	setp.lt.u32 	%p27, %r50, 8;
	@%p27 bra 	$L__BB1_40;
	mul.wide.u32 	%rd74, %r338, 4;
	add.s64 	%rd75, %rd1, %rd74;
	ld.global.u32 	%r275, [%rd75];
	st.local.u32 	[%rd21], %r275;
	mov.u64 	%rd76, $str;
	cvta.global.u64 	%rd77, %rd76;
	{ // callseq 78, 0
	.param .b64 param0;
	st.param.b64 	[param0], %rd77;
	.param .b64 param1;
	st.param.b64 	[param1], %rd73;
	.param .b32 retval0;
	call.uni (retval0), 
	vprintf, 
	(
	param0, 
	param1
	);
	ld.param.b32 	%r276, [retval0];
	} // callseq 78
	ld.global.u32 	%r278, [%rd75+4];
	st.local.u32 	[%rd21], %r278;
	{ // callseq 79, 0
	.param .b64 param0;
	st.param.b64 	[param0], %rd77;
	.param .b64 param1;
	st.param.b64 	[param1], %rd73;
	.param .b32 retval0;
	call.uni (retval0), 
	vprintf, 
	(
	param0, 
	param1
	);
	ld.param.b32 	%r279, [retval0];
	} // callseq 79
	ld.global.u32 	%r281, [%rd75+8];
	st.local.u32 	[%rd21], %r281;
	{ // callseq 80, 0
	.param .b64 param0;
	st.param.b64 	[param0], %rd77;
	.param .b64 param1;
	st.param.b64 	[param1], %rd73;
	.param .b32 retval0;
	call.uni (retval0), 
	vprintf, 
	(
	param0, 
	param1
	);
	ld.param.b32 	%r282, [retval0];
	} // callseq 80
	ld.global.u32 	%r284, [%rd75+12];
	st.local.u32 	[%rd21], %r284;
	{ // callseq 81, 0
	.param .b64 param0;
	st.param.b64 	[param0], %rd77;
	.param .b64 param1;
	st.param.b64 	[param1], %rd73;
	.param .b32 retval0;
	call.uni (retval0), 
	vprintf, 
	(
	param0, 
	param1
	);
	ld.param.b32 	%r285, [retval0];
	} // callseq 81
	ld.global.u32 	%r287, [%rd75+16];
	st.local.u32 	[%rd21], %r287;
	{ // callseq 82, 0
	.param .b64 param0;
	st.param.b64 	[param0], %rd77;
	.param .b64 param1;
	st.param.b64 	[param1], %rd73;
	.param .b32 retval0;
	call.uni (retval0), 
	vprintf, 
	(
	param0, 
	param1
	);
	ld.param.b32 	%r288, [retval0];
	} // callseq 82
	ld.global.u32 	%r290, [%rd75+20];
	st.local.u32 	[%rd21], %r290;
	{ // callseq 83, 0
	.param .b64 param0;
	st.param.b64 	[param0], %rd77;
	.param .b64 param1;
	st.param.b64 	[param1], %rd73;
	.param .b32 retval0;
	call.uni (retval0), 
	vprintf, 
	(
	param0, 
	param1
	);
	ld.param.b32 	%r291, [retval0];
	} // callseq 83
	ld.global.u32 	%r293, [%rd75+24];
	st.local.u32 	[%rd21], %r293;
	{ // callseq 84, 0
	.param .b64 param0;
	st.param.b64 	[param0], %rd77;
	.param .b64 param1;
	st.param.b64 	[param1], %rd73;
	.param .b32 retval0;
	call.uni (retval0), 
	vprintf, 
	(
	param0, 
	param1
	);
	ld.param.b32 	%r294, [retval0];
	} // callseq 84
	ld.global.u32 	%r296, [%rd75+28];
	st.local.u32 	[%rd21], %r296;
	{ // callseq 85, 0
	.param .b64 param0;
	st.param.b64 	[param0], %rd77;
	.param .b64 param1;
	st.param.b64 	[param1], %rd73;
	.param .b32 retval0;
	call.uni (retval0), 
	vprintf, 
	(
	param0, 
	param1
	);
	ld.param.b32 	%r297, [retval0];
	} // callseq 85
	add.s32 	%r338, %r338, 8;
$L__BB1_40:
	setp.eq.s32 	%p28, %r51, 0;
	@%p28 bra 	$L__BB1_46;
	and.b32  	%r54, %r66, 3;
	setp.lt.u32 	%p29, %r51, 4;
	@%p29 bra 	$L__BB1_43;
	mul.wide.u32 	%rd79, %r338, 4;
	add.s64 	%rd80, %rd1, %rd79;
	ld.global.u32 	%r299, [%rd80];
	st.local.u32 	[%rd21], %r299;
	mov.u64 	%rd81, $str;
	cvta.global.u64 	%rd82, %rd81;
	{ // callseq 86, 0
	.param .b64 param0;
	st.param.b64 	[param0], %rd82;
	.param .b64 param1;
	st.param.b64 	[param1], %rd73;
	.param .b32 retval0;
	call.uni (retval0), 
	vprintf, 
	(
	param0, 
	param1
	);
	ld.param.b32 	%r300, [retval0];
	} // callseq 86
	ld.global.u32 	%r302, [%rd80+4];
	st.local.u32 	[%rd21], %r302;
	{ // callseq 87, 0
	.param .b64 param0;
	st.param.b64 	[param0], %rd82;
	.param .b64 param1;
	st.param.b64 	[param1], %rd73;
	.param .b32 retval0;
	call.uni (retval0), 
	vprintf, 
	(
	param0, 
	param1
	);
	ld.param.b32 	%r303, [retval0];
	} // callseq 87
	ld.global.u32 	%r305, [%rd80+8];
	st.local.u32 	[%rd21], %r305;
	{ // callseq 88, 0
	.param .b64 param0;
	st.param.b64 	[param0], %rd82;
	.param .b64 param1;
	st.param.b64 	[param1], %rd73;
	.param .b32 retval0;
	call.uni (retval0), 
	vprintf, 
	(
	param0, 
	param1
	);
	ld.param.b32 	%r306, [retval0];
	} // callseq 88
	ld.global.u32 	%r308, [%rd80+12];
	st.local.u32 	[%rd21], %r308;
	{ // callseq 89, 0
	.param .b64 param0;
	st.param.b64 	[param0], %rd82;
	.param .b64 param1;
	st.param.b64 	[param1], %rd73;
	.param .b32 retval0;
	call.uni (retval0), 
	vprintf, 
	(
	param0, 
	param1
	);
	ld.param.b32 	%r309, [retval0];
	} // callseq 89
	add.s32 	%r338, %r338, 4;
$L__BB1_43:
	setp.eq.s32 	%p30, %r54, 0;
	@%p30 bra 	$L__BB1_46;
	mul.wide.u32 	%rd84, %r338, 4;
	add.s64 	%rd106, %rd1, %rd84;
	neg.s32 	%r341, %r54;
	mov.u64 	%rd85, $str;
$L__BB1_45:
	.pragma "nounroll";
	ld.global.u32 	%r311, [%rd106];
	st.local.u32 	[%rd21], %r311;
	cvta.global.u64 	%rd86, %rd85;
	{ // callseq 90, 0
	.param .b64 param0;
	st.param.b64 	[param0], %rd86;
	.param .b64 param1;
	st.param.b64 	[param1], %rd73;
	.param .b32 retval0;
	call.uni (retval0), 
	vprintf, 
	(
	param0, 
	param1
	);
	ld.param.b32 	%r312, [retval0];
	} // callseq 90
	add.s64 	%rd106, %rd106, 4;
	add.s32 	%r341, %r341, 1;
	setp.ne.s32 	%p31, %r341, 0;
	@%p31 bra 	$L__BB1_45;
$L__BB1_46:
	mov.u64 	%rd88, $str$1;
	cvta.global.u64 	%rd89, %rd88;
	{ // callseq 91, 0
	.param .b64 param0;
	st.param.b64 	[param0], %rd89;
	.param .b64 param1;
	st.param.b64 	[param1], 0;
	.param .b32 retval0;
	call.uni (retval0), 
	vprintf, 
	(
	param0, 
	param1
	);
	ld.param.b32 	%r314, [retval0];
	} // callseq 91
$L__BB1_47:
	setp.ge.s32 	%p32, %r1, %r65;
	bar.sync 	0;
	@%p32 bra 	$L__BB1_54;
	add.s32 	%r60, %r66, -1;
	setp.lt.s32 	%p33, %r66, 2;
	mov.b64 	%rd107, 0;
	@%p33 bra 	$L__BB1_53;
	ld.global.u32 	%r61, [%rd4];
	mov.b32 	%r342, 0;
$L__BB1_50:
	ld.param.u64 	%rd100, [_Z15mergePartitionsPiS_S_S_S_ii_param_3];
	cvta.to.global.u64 	%rd91, %rd100;
	mul.wide.u32 	%rd92, %r342, 4;
	add.s64 	%rd93, %rd91, %rd92;
	ld.global.u32 	%r317, [%rd93];
	setp.le.s32 	%p34, %r61, %r317;
	mov.u32 	%r343, %r342;
	@%p34 bra 	$L__BB1_52;
	add.s32 	%r342, %r342, 1;
	setp.ne.s32 	%p35, %r342, %r60;
	mov.u32 	%r343, %r60;
	@%p35 bra 	$L__BB1_50;
$L__BB1_52:
	cvt.u64.u32 	%rd107, %r343;
$L__BB1_53:
	ld.param.u64 	%rd99, [_Z15mergePartitionsPiS_S_S_S_ii_param_2];
	shl.b64 	%rd94, %rd107, 2;
	add.s64 	%rd95, %rd1, %rd94;
	atom.global.add.u32 	%r318, [%rd95], 1;
	ld.global.u32 	%r319, [%rd4];
	cvta.to.global.u64 	%rd96, %rd99;
	mul.wide.s32 	%rd97, %r318, 4;
	add.s64 	%rd98, %rd96, %rd97;
	st.global.u32 	[%rd98], %r319;
$L__BB1_54:
	ret;

}
	// .globl	_ZN3cub18CUB_300001_SM_10006detail11EmptyKernelIvEEvv
.visible .entry _ZN3cub18CUB_300001_SM_10006detail11EmptyKernelIvEEvv()
{


	ret;

}


// ===== COMPILED SASS (sm_100) =====

	.target	sm_100

	.elftype	@"ET_EXEC"


//--------------------- .note.nv.tkinfo           --------------------------
	.section	.note.nv.tkinfo,"",@"SHT_NOTE"
	.sectionflags	@"SHF_NOTE_NV_TKINFO"
	.tkinfo
        /*0018*/ 	.word	0x00000002
        /*0030*/ 	.string	""
        /*0030*/ 	.string	"ptxas"
        /*0030*/ 	.string	"Cuda compilation tools, release 13.0, V13.0.88"
        /*0030*/ 	.string	"Build cuda_13.0.r13.0/compiler.36424714_0"
        /*0030*/ 	.string	"-arch sm_100 -m 64 "



//--------------------- .note.nv.cuinfo           --------------------------
	.section	.note.nv.cuinfo,"",@"SHT_NOTE"
	.sectionflags	@"SHF_NOTE_NV_CUINFO"
        /*0018*/ 	.short	0x0002
        /*001a*/ 	.short	0x0064
        /*001c*/ 	.short	0x0082
	.zero		2


//--------------------- .nv.info                  --------------------------
	.section	.nv.info,"",@"SHT_CUDA_INFO"
	.align	4


	//----- nvinfo : EIATTR_REGCOUNT
	.align		4
        /*0000*/ 	.byte	0x04, 0x2f
        /*0002*/ 	.short	(.L_44 - .L_43)
	.align		4
.L_43:
        /*0004*/ 	.word	index@(_Z10printArrayPii)
        /*0008*/ 	.word	0x0000001b


	//----- nvinfo : EIATTR_FRAME_SIZE
	.align		4
.L_44:
        /*000c*/ 	.byte	0x04, 0x11
        /*000e*/ 	.short	(.L_46 - .L_45)
	.align		4
.L_45:
        /*0010*/ 	.word	index@(_Z10printArrayPii)
        /*0014*/ 	.word	0x00000008


	//----- nvinfo : EIATTR_REGCOUNT
	.align		4
.L_46:
        /*0018*/ 	.byte	0x04, 0x2f
        /*001a*/ 	.short	(.L_48 - .L_47)
	.align		4
.L_47:
        /*001c*/ 	.word	index@(_Z15mergePartitionsPiS_S_S_S_ii)
        /*0020*/ 	.word	0x00000020


	//----- nvinfo : EIATTR_FRAME_SIZE
	.align		4
.L_48:
        /*0024*/ 	.byte	0x04, 0x11
        /*0026*/ 	.short	(.L_50 - .L_49)
	.align		4
.L_49:
        /*0028*/ 	.word	index@(_Z15mergePartitionsPiS_S_S_S_ii)
        /*002c*/ 	.word	0x00000008


	//----- nvinfo : EIATTR_REGCOUNT
	.align		4
.L_50:
        /*0030*/ 	.byte	0x04, 0x2f
        /*0032*/ 	.short	(.L_52 - .L_51)
	.align		4
.L_51:
        /*0034*/ 	.word	index@(_ZN3cub18CUB_300001_SM_10006detail11EmptyKernelIvEEvv)
        /*0038*/ 	.word	0x00000004


	//----- nvinfo : EIATTR_FRAME_SIZE
	.align		4
.L_52:
        /*003c*/ 	.byte	0x04, 0x11
        /*003e*/ 	.short	(.L_54 - .L_53)
	.align		4
.L_53:
        /*0040*/ 	.word	index@(_ZN3cub18CUB_300001_SM_10006detail11EmptyKernelIvEEvv)
        /*0044*/ 	.word	0x00000000


	//----- nvinfo : EIATTR_MIN_STACK_SIZE
	.align		4
.L_54:
        /*0048*/ 	.byte	0x04, 0x12
        /*004a*/ 	.short	(.L_56 - .L_55)
	.align		4
.L_55:
        /*004c*/ 	.word	index@(_ZN3cub18CUB_300001_SM_10006detail11EmptyKernelIvEEvv)
        /*0050*/ 	.word	0x00000000


	//----- nvinfo : EIATTR_MIN_STACK_SIZE
	.align		4
.L_56:
        /*0054*/ 	.byte	0x04, 0x12
        /*0056*/ 	.short	(.L_58 - .L_57)
	.align		4
.L_57:
        /*0058*/ 	.word	index@(_Z15mergePartitionsPiS_S_S_S_ii)
        /*005c*/ 	.word	0x00000008


	//----- nvinfo : EIATTR_MIN_STACK_SIZE
	.align		4
.L_58:
        /*0060*/ 	.byte	0x04, 0x12
        /*0062*/ 	.short	(.L_60 - .L_59)
	.align		4
.L_59:
        /*0064*/ 	.word	index@(_Z10printArrayPii)
        /*0068*/ 	.word	0x00000008
.L_60:


//--------------------- .nv.compat                --------------------------
	.section	.nv.compat,"",@"SHT_CUDA_COMPAT_INFO"
	.align	4
        /*0000*/ 	.byte	0x02, 0x09, 0x00, 0x00, 0x02, 0x02, 0x01, 0x00, 0x02, 0x05, 0x05, 0x00, 0x03, 0x07, 0x01, 0x01
        /*0010*/ 	.byte	0x02, 0x03, 0x00, 0x00, 0x02, 0x06, 0x01, 0x00, 0x04, 0x0b, 0x08, 0x00, 0x09, 0x00, 0x00, 0x00
        /*0020*/ 	.byte	0x00, 0x00, 0x00, 0x00


//--------------------- .nv.info._ZN3cub18CUB_300001_SM_10006detail11EmptyKernelIvEEvv --------------------------
	.section	.nv.info._ZN3cub18CUB_300001_SM_10006detail11EmptyKernelIvEEvv,"",@"SHT_CUDA_INFO"
	.sectionflags	@""
	.align	4


	//----- nvinfo : EIATTR_CUDA_API_VERSION
	.align		4
        /*0000*/ 	.byte	0x04, 0x37
        /*0002*/ 	.short	(.L_62 - .L_61)
.L_61:
        /*0004*/ 	.word	0x00000082


	//----- nvinfo : EIATTR_SPARSE_MMA_MASK
	.align		4
.L_62:
        /*0008*/ 	.byte	0x03, 0x50
        /*000a*/ 	.short	0x0000


	//----- nvinfo : EIATTR_MAXREG_COUNT
	.align		4
        /*000c*/ 	.byte	0x03, 0x1b
        /*000e*/ 	.short	0x00ff


	//----- nvinfo : EIATTR_MERCURY_ISA_VERSION
	.align		4
        /*0010*/ 	.byte	0x03, 0x5f
        /*0012*/ 	.short	0x0101


	//----- nvinfo : EIATTR_VRC_CTA_INIT_COUNT
	.align		4
        /*0014*/ 	.byte	0x02, 0x4a
	.zero		1
	.zero		1


	//----- nvinfo : EIATTR_EXIT_INSTR_OFFSETS
	.align		4
        /*0018*/ 	.byte	0x04, 0x1c
        /*001a*/ 	.short	(.L_64 - .L_63)


	//   ....[0]....
.L_63:
        /*001c*/ 	.word	0x00000010


	//----- nvinfo : EIATTR_SW_WAR
	.align		4
.L_64:
        /*0020*/ 	.byte	0x04, 0x36
        /*0022*/ 	.short	(.L_66 - .L_65)
.L_65:
        /*0024*/ 	.word	0x00000008
.L_66:


//--------------------- .nv.info._Z15mergePartitionsPiS_S_S_S_ii --------------------------
	.section	.nv.info._Z15mergePartitionsPiS_S_S_S_ii,"",@"SHT_CUDA_INFO"
	.sectionflags	@""
	.align	4


	//----- nvinfo : EIATTR_CUDA_API_VERSION
	.align		4
        /*0000*/ 	.byte	0x04, 0x37
        /*0002*/ 	.short	(.L_68 - .L_67)
.L_67:
        /*0004*/ 	.word	0x00000082


	//----- nvinfo : EIATTR_KPARAM_INFO
	.align		4
.L_68:
        /*0008*/ 	.byte	0x04, 0x17
        /*000a*/ 	.short	(.L_70 - .L_69)
.L_69:
        /*000c*/ 	.word	0x00000000
        /*0010*/ 	.short	0x0006
        /*0012*/ 	.short	0x002c
        /*0014*/ 	.byte	0x00, 0xf0, 0x11, 0x00


	//----- nvinfo : EIATTR_KPARAM_INFO
	.align		4
.L_70:
        /*0018*/ 	.byte	0x04, 0x17
        /*001a*/ 	.short	(.L_72 - .L_71)
.L_71:
        /*001c*/ 	.word	0x00000000
        /*0020*/ 	.short	0x0005
        /*0022*/ 	.short	0x0028
        /*0024*/ 	.byte	0x00, 0xf0, 0x11, 0x00


	//----- nvinfo : EIATTR_KPARAM_INFO
	.align		4
.L_72:
        /*0028*/ 	.byte	0x04, 0x17
        /*002a*/ 	.short	(.L_74 - .L_73)
.L_73:
        /*002c*/ 	.word	0x00000000
        /*0030*/ 	.short	0x0004
        /*0032*/ 	.short	0x0020
        /*0034*/ 	.byte	0x00, 0xf5, 0x21, 0x00


	//----- nvinfo : EIATTR_KPARAM_INFO
	.align		4
.L_74:
        /*0038*/ 	.byte	0x04, 0x17
        /*003a*/ 	.short	(.L_76 - .L_75)
.L_75:
        /*003c*/ 	.word	0x00000000
        /*0040*/ 	.short	0x0003
        /*0042*/ 	.short	0x0018
        /*0044*/ 	.byte	0x00, 0xf5, 0x21, 0x00


	//----- nvinfo : EIATTR_KPARAM_INFO
	.align		4
.L_76:
        /*0048*/ 	.byte	0x04, 0x17
        /*004a*/ 	.short	(.L_78 - .L_77)
.L_77:
        /*004c*/ 	.word	0x00000000
        /*0050*/ 	.short	0x0002
        /*0052*/ 	.short	0x0010
        /*0054*/ 	.byte	0x00, 0xf5, 0x21, 0x00


	//----- nvinfo : EIATTR_KPARAM_INFO
	.align		4
.L_78:
        /*0058*/ 	.byte	0x04, 0x17
        /*005a*/ 	.short	(.L_80 - .L_79)
.L_79:
        /*005c*/ 	.word	0x00000000
        /*0060*/ 	.short	0x0001
        /*0062*/ 	.short	0x0008
        /*0064*/ 	.byte	0x00, 0xf5, 0x21, 0x00


	//----- nvinfo : EIATTR_KPARAM_INFO
	.align		4
.L_80:
        /*0068*/ 	.byte	0x04, 0x17
        /*006a*/ 	.short	(.L_82 - .L_81)
.L_81:
        /*006c*/ 	.word	0x00000000
        /*0070*/ 	.short	0x0000
        /*0072*/ 	.short	0x0000
        /*0074*/ 	.byte	0x00, 0xf5, 0x21, 0x00


	//----- nvinfo : EIATTR_SPARSE_MMA_MASK
	.align		4
.L_82:
        /*0078*/ 	.byte	0x03, 0x50
        /*007a*/ 	.short	0x0000


	//----- nvinfo : EIATTR_MAXREG_COUNT
	.align		4
        /*007c*/ 	.byte	0x03, 0x1b
        /*007e*/ 	.short	0x00ff


	//----- nvinfo : EIATTR_NUM_BARRIERS
	.align		4
        /*0080*/ 	.byte	0x02, 0x4c
        /*0082*/ 	.byte	0x01
	.zero		1


	//----- nvinfo : EIATTR_EXTERNS
	.align		4
        /*0084*/ 	.byte	0x04, 0x0f
        /*0086*/ 	.short	(.L_84 - .L_83)


	//   ....[0]....
	.align		4
.L_83:
        /*0088*/ 	.word	index@(vprintf)


	//----- nvinfo : EIATTR_MERCURY_ISA_VERSION
	.align		4
.L_84:
        /*008c*/ 	.byte	0x03, 0x5f
        /*008e*/ 	.short	0x0101


	//----- nvinfo : EIATTR_VRC_CTA_INIT_COUNT
	.align		4
        /*0090*/ 	.byte	0x02, 0x4a
	.zero		1
	.zero		1


	//----- nvinfo : EIATTR_SYSCALL_OFFSETS
	.align		4
        /*0094*/ 	.byte	0x04, 0x46
        /*0096*/ 	.short	(.L_86 - .L_85)


	//   ....[0]....
.L_85:
        /*0098*/ 	.word	0x000002b0


	//   ....[1]....
        /*009c*/ 	.word	0x00000570


	//   ....[2]....
        /*00a0*/ 	.word	0x00000620


	//   ....[3]....
        /*00a4*/ 	.word	0x000006c0


	//   ....[4]....
        /*00a8*/ 	.word	0x00000760


	//   ....[5]....
        /*00ac*/ 	.word	0x00000800


	//   ....[6]....
        /*00b0*/ 	.word	0x000008a0


	//   ....[7]....
        /*00b4*/ 	.word	0x00000940


	//   ....[8]....
        /*00b8*/ 	.word	0x000009e0


	//   ....[9]....
        /*00bc*/ 	.word	0x00000a80


	//   ....[10]....
        /*00c0*/ 	.word	0x00000b20


	//   ....[11]....
        /*00c4*/ 	.word	0x00000bc0


	//   ....[12]....
        /*00c8*/ 	.word	0x00000c60


	//   ....[13]....
        /*00cc*/ 	.word	0x00000d00


	//   ....[14]....
        /*00d0*/ 	.word	0x00000da0


	//   ....[15]....
        /*00d4*/ 	.word	0x00000e40


	//   ....[16]....
        /*00d8*/ 	.word	0x00000ee0


	//   ....[17]....
        /*00dc*/ 	.word	0x00001080


	//   ....[18]....
        /*00e0*/ 	.word	0x00001120


	//   ....[19]....
        /*00e4*/ 	.word	0x000011c0


	//   ....[20]....
        /*00e8*/ 	.word	0x00001260


	//   ....[21]....
        /*00ec*/ 	.word	0x00001300


	//   ....[22]....
        /*00f0*/ 	.word	0x000013a0


	//   ....[23]....
        /*00f4*/ 	.word	0x00001440


	//   ....[24]....
        /*00f8*/ 	.word	0x000014e0


	//   ....[25]....
        /*00fc*/ 	.word	0x00001630


	//   ....[26]....
        /*0100*/ 	.word	0x000016d0


	//   ....[27]....
        /*0104*/ 	.word	0x00001770


	//   ....[28]....
        /*0108*/ 	.word	0x00001810


	//   ....[29]....
        /*010c*/ 	.word	0x00001950


	//   ....[30]....
        /*0110*/ 	.word	0x00001a50


	//   ....[31]....
        /*0114*/ 	.word	0x00002460


	//   ....[32]....
        /*0118*/ 	.word	0x00002660


	//   ....[33]....
        /*011c*/ 	.word	0x00002710


	//   ....[34]....
        /*0120*/ 	.word	0x000027b0


	//   ....[35]....
        /*0124*/ 	.word	0x00002850


	//   ....[36]....
        /*0128*/ 	.word	0x000028f0


	//   ....[37]....
        /*012c*/ 	.word	0x00002990


	//   ....[38]....
        /*0130*/ 	.word	0x00002a30


	//   ....[39]....
        /*0134*/ 	.word	0x00002ad0


	//   ....[40]....
        /*0138*/ 	.word	0x00002b70


	//   ....[41]....
        /*013c*/ 	.word	0x00002c10


	//   ....[42]....
        /*0140*/ 	.word	0x00002cb0


	//   ....[43]....
        /*0144*/ 	.word	0x00002d50


	//   ....[44]....
        /*0148*/ 	.word	0x00002df0


	//   ....[45]....
        /*014c*/ 	.word	0x00002e90


	//   ....[46]....
        /*0150*/ 	.word	0x00002f30


	//   ....[47]....
        /*0154*/ 	.word	0x00002fd0


	//   ....[48]....
        /*0158*/ 	.word	0x00003160


	//   ....[49]....
        /*015c*/ 	.word	0x00003200


	//   ....[50]....
        /*0160*/ 	.word	0x000032a0


	//   ....[51]....
        /*0164*/ 	.word	0x00003340


	//   ....[52]....
        /*0168*/ 	.word	0x000033e0


	//   ....[53]....
        /*016c*/ 	.word	0x00003480


	//   ....[54]....
        /*0170*/ 	.word	0x00003520


	//   ....[55]....
        /*0174*/ 	.word	0x000035c0


	//   ....[56]....
        /*0178*/ 	.word	0x00003700


	//   ....[57]....
        /*017c*/ 	.word	0x000037a0


	//   ....[58]....
        /*0180*/ 	.word	0x00003840


	//   ....[59]....
        /*0184*/ 	.word	0x000038e0


	//   ....[60]....
        /*0188*/ 	.word	0x00003a20


	//   ....[61]....
        /*018c*/ 	.word	0x00003af0


	//----- nvinfo : EIATTR_EXIT_INSTR_OFFSETS
	.align		4
.L_86:
        /*0190*/ 	.byte	0x04, 0x1c
        /*0192*/ 	.short	(.L_88 - .L_87)


	//   ....[0]....
.L_87:
        /*0194*/ 	.word	0x00003b40


	//   ....[1]....
        /*0198*/ 	.word	0x00003d20


	//----- nvinfo : EIATTR_CRS_STACK_SIZE
	.align		4
.L_88:
        /*019c*/ 	.byte	0x04, 0x1e
        /*019e*/ 	.short	(.L_90 - .L_89)
.L_89:
        /*01a0*/ 	.word	0x00000000


	//----- nvinfo : EIATTR_CBANK_PARAM_SIZE
	.align		4
.L_90:
        /*01a4*/ 	.byte	0x03, 0x19
        /*01a6*/ 	.short	0x0030


	//----- nvinfo : EIATTR_PARAM_CBANK
	.align		4
        /*01a8*/ 	.byte	0x04, 0x0a
        /*01aa*/ 	.short	(.L_92 - .L_91)
	.align		4
.L_91:
        /*01ac*/ 	.word	index@(.nv.constant0._Z15mergePartitionsPiS_S_S_S_ii)
        /*01b0*/ 	.short	0x0380
        /*01b2*/ 	.short	0x0030


	//----- nvinfo : EIATTR_SW_WAR
	.align		4
.L_92:
        /*01b4*/ 	.byte	0x04, 0x36
        /*01b6*/ 	.short	(.L_94 - .L_93)
.L_93:
        /*01b8*/ 	.word	0x00000008
.L_94:


//--------------------- .nv.info._Z10printArrayPii --------------------------
	.section	.nv.info._Z10printArrayPii,"",@"SHT_CUDA_INFO"
	.sectionflags	@""
	.align	4


	//----- nvinfo : EIATTR_CUDA_API_VERSION
	.align		4
        /*0000*/ 	.byte	0x04, 0x37
        /*0002*/ 	.short	(.L_96 - .L_95)
.L_95:
        /*0004*/ 	.word	0x00000082


	//----- nvinfo : EIATTR_KPARAM_INFO
	.align		4
.L_96:
        /*0008*/ 	.byte	0x04, 0x17
        /*000a*/ 	.short	(.L_98 - .L_97)
.L_97:
        /*000c*/ 	.word	0x00000000
        /*0010*/ 	.short	0x0001
        /*0012*/ 	.short	0x0008
        /*0014*/ 	.byte	0x00, 0xf0, 0x11, 0x00


	//----- nvinfo : EIATTR_KPARAM_INFO
	.align		4
.L_98:
        /*0018*/ 	.byte	0x04, 0x17
        /*001a*/ 	.short	(.L_100 - .L_99)
.L_99:
        /*001c*/ 	.word	0x00000000
        /*0020*/ 	.short	0x0000
        /*0022*/ 	.short	0x0000
        /*0024*/ 	.byte	0x00, 0xf5, 0x21, 0x00


	//----- nvinfo : EIATTR_SPARSE_MMA_MASK
	.align		4
.L_100:
        /*0028*/ 	.byte	0x03, 0x50
        /*002a*/ 	.short	0x0000


	//----- nvinfo : EIATTR_MAXREG_COUNT
	.align		4
        /*002c*/ 	.byte	0x03, 0x1b
        /*002e*/ 	.short	0x00ff


	//----- nvinfo : EIATTR_EXTERNS
	.align		4
        /*0030*/ 	.byte	0x04, 0x0f
        /*0032*/ 	.short	(.L_102 - .L_101)


	//   ....[0]....
	.align		4
.L_101:
        /*0034*/ 	.word	index@(vprintf)


	//----- nvinfo : EIATTR_MERCURY_ISA_VERSION
	.align		4
.L_102:
        /*0038*/ 	.byte	0x03, 0x5f
        /*003a*/ 	.short	0x0101


	//----- nvinfo : EIATTR_VRC_CTA_INIT_COUNT
	.align		4
        /*003c*/ 	.byte	0x02, 0x4a
	.zero		1
	.zero		1


	//----- nvinfo : EIATTR_SYSCALL_OFFSETS
	.align		4
        /*0040*/ 	.byte	0x04, 0x46
        /*0042*/ 	.short	(.L_104 - .L_103)


	//   ....[0]....
.L_103:
        /*0044*/ 	.word	0x00000250


	//   ....[1]....
        /*0048*/ 	.word	0x000002f0


	//   ....[2]....
        /*004c*/ 	.word	0x00000390


	//   ....[3]....
        /*0050*/ 	.word	0x00000430


	//   ....[4]....
        /*0054*/ 	.word	0x000004d0


	//   ....[5]....
        /*0058*/ 	.word	0x00000570


	//   ....[6]....
        /*005c*/ 	.word	0x00000610


	//   ....[7]....
        /*0060*/ 	.word	0x000006b0


	//   ....[8]....
        /*0064*/ 	.word	0x00000750


	//   ....[9]....
        /*0068*/ 	.word	0x000007f0


	//   ....[10]....
        /*006c*/ 	.word	0x00000890


	//   ....[11]....
        /*0070*/ 	.word	0x00000930


	//   ....[12]....
        /*0074*/ 	.word	0x000009d0


	//   ....[13]....
        /*0078*/ 	.word	0x00000a70


	//   ....[14]....
        /*007c*/ 	.word	0x00000b10


	//   ....[15]....
        /*0080*/ 	.word	0x00000bb0


	//   ....[16]....
        /*0084*/ 	.word	0x00000d40


	//   ....[17]....
        /*0088*/ 	.word	0x00000de0


	//   ....[18]....
        /*008c*/ 	.word	0x00000e80


	//   ....[19]....
        /*0090*/ 	.word	0x00000f20


	//   ....[20]....
        /*0094*/ 	.word	0x00000fc0


	//   ....[21]....
        /*0098*/ 	.word	0x00001060


	//   ....[22]....
        /*009c*/ 	.word	0x00001100


	//   ....[23]....
        /*00a0*/ 	.word	0x000011a0


	//   ....[24]....
        /*00a4*/ 	.word	0x000012e0


	//   ....[25]....
        /*00a8*/ 	.word	0x00001380


	//   ....[26]....
        /*00ac*/ 	.word	0x00001420


	//   ....[27]....
        /*00b0*/ 	.word	0x000014c0


	//   ....[28]....
        /*00b4*/ 	.word	0x00001620


	//   ....[29]....
        /*00b8*/ 	.word	0x000016f0


	//----- nvinfo : EIATTR_EXIT_INSTR_OFFSETS
	.align		4
.L_104:
        /*00bc*/ 	.byte	0x04, 0x1c
        /*00be*/ 	.short	(.L_106 - .L_105)


	//   ....[0]....
.L_105:
        /*00c0*/ 	.word	0x00001700


	//----- nvinfo : EIATTR_CRS_STACK_SIZE
	.align		4
.L_106:
        /*00c4*/ 	.byte	0x04, 0x1e
        /*00c6*/ 	.short	(.L_108 - .L_107)
.L_107:
        /*00c8*/ 	.word	0x00000000


	//----- nvinfo : EIATTR_CBANK_PARAM_SIZE
	.align		4
.L_108:
        /*00cc*/ 	.byte	0x03, 0x19
        /*00ce*/ 	.short	0x000c


	//----- nvinfo : EIATTR_PARAM_CBANK
	.align		4
        /*00d0*/ 	.byte	0x04, 0x0a
        /*00d2*/ 	.short	(.L_110 - .L_109)
	.align		4
.L_109:
        /*00d4*/ 	.word	index@(.nv.constant0._Z10printArrayPii)
        /*00d8*/ 	.short	0x0380
        /*00da*/ 	.short	0x000c


	//----- nvinfo : EIATTR_SW_WAR
	.align		4
.L_110:
        /*00dc*/ 	.byte	0x04, 0x36
        /*00de*/ 	.short	(.L_112 - .L_111)
.L_111:
        /*00e0*/ 	.word	0x00000008
.L_112:


//--------------------- .nv.callgraph             --------------------------
	.section	.nv.callgraph,"",@"SHT_CUDA_CALLGRAPH"
	.align	4
	.sectionentsize	8
	.align		4
        /*0000*/ 	.word	0x00000000
	.align		4
        /*0004*/ 	.word	0xffffffff
	.align		4
        /*0008*/ 	.word	index@(_Z15mergePartitionsPiS_S_S_S_ii)
	.align		4
        /*000c*/ 	.word	index@(vprintf)
	.align		4
        /*0010*/ 	.word	index@(_Z10printArrayPii)
	.align		4
        /*0014*/ 	.word	index@(vprintf)
	.align		4
        /*0018*/ 	.word	0x00000000
	.align		4
        /*001c*/ 	.word	0xfffffffe
	.align		4
        /*0020*/ 	.word	0x00000000
	.align		4
        /*0024*/ 	.word	0xfffffffd
	.align		4
        /*0028*/ 	.word	0x00000000
	.align		4
        /*002c*/ 	.word	0xfffffffc


//--------------------- .nv.constant4             --------------------------
	.section	.nv.constant4,"a",@progbits
	.align	8
	.align		8
.nv.constant4:
        /*0000*/ 	.dword	_ZN34_INTERNAL_4a9f1853_4_k_cu_1ac5269e4cuda3std3__45__cpo5beginE
	.align		8
        /*0008*/ 	.dword	_ZN34_INTERNAL_4a9f1853_4_k_cu_1ac5269e4cuda3std3__45__cpo3endE
	.align		8
        /*0010*/ 	.dword	_ZN34_INTERNAL_4a9f1853_4_k_cu_1ac5269e4cuda3std3__45__cpo6cbeginE
	.align		8
        /*0018*/ 	.dword	_ZN34_INTERNAL_4a9f1853_4_k_cu_1ac5269e4cuda3std3__45__cpo4cendE
	.align		8
        /*0020*/ 	.dword	_ZN34_INTERNAL_4a9f1853_4_k_cu_1ac5269e4cuda3std3__45__cpo6rbeginE
	.align		8
        /*0028*/ 	.dword	_ZN34_INTERNAL_4a9f1853_4_k_cu_1ac5269e4cuda3std3__45__cpo4rendE
	.align		8
        /*0030*/ 	.dword	_ZN34_INTERNAL_4a9f1853_4_k_cu_1ac5269e4cuda3std3__45__cpo7crbeginE
	.align		8
        /*0038*/ 	.dword	_ZN34_INTERNAL_4a9f1853_4_k_cu_1ac5269e4cuda3std3__45__cpo5crendE
	.align		8
        /*0040*/ 	.dword	_ZN34_INTERNAL_4a9f1853_4_k_cu_1ac5269e4cuda3std3__436_GLOBAL__N__4a9f1853_4_k_cu_1ac5269e6ignoreE
	.align		8
        /*0048*/ 	.dword	_ZN34_INTERNAL_4a9f1853_4_k_cu_1ac5269e4cuda3std3__419piecewise_constructE
	.align		8
        /*0050*/ 	.dword	_ZN34_INTERNAL_4a9f1853_4_k_cu_1ac5269e4cuda3std3__48in_placeE
	.align		8
        /*0058*/ 	.dword	_ZN34_INTERNAL_4a9f1853_4_k_cu_1ac5269e4cuda3std3__420unreachable_sentinelE
	.align		8
        /*0060*/ 	.dword	_ZN34_INTERNAL_4a9f1853_4_k_cu_1ac5269e4cuda3std3__47nulloptE
	.align		8
        /*0068*/ 	.dword	_ZN34_INTERNAL_4a9f1853_4_k_cu_1ac5269e4cuda3std3__48unexpectE
	.align		8
        /*0070*/ 	.dword	_ZN34_INTERNAL_4a9f1853_4_k_cu_1ac5269e4cuda3std6ranges3__45__cpo4swapE
	.align		8
        /*0078*/ 	.dword	_ZN34_INTERNAL_4a9f1853_4_k_cu_1ac5269e4cuda3std6ranges3__45__cpo9iter_moveE
	.align		8
        /*0080*/ 	.dword	_ZN34_INTERNAL_4a9f1853_4_k_cu_1ac5269e4cuda3std6ranges3__45__cpo5beginE
	.align		8
        /*0088*/ 	.dword	_ZN34_INTERNAL_4a9f1853_4_k_cu_1ac5269e4cuda3std6ranges3__45__cpo3endE
	.align		8
        /*0090*/ 	.dword	_ZN34_INTERNAL_4a9f1853_4_k_cu_1ac5269e4cuda3std6ranges3__45__cpo6cbeginE
	.align		8
        /*0098*/ 	.dword	_ZN34_INTERNAL_4a9f1853_4_k_cu_1ac5269e4cuda3std6ranges3__45__cpo4cendE
	.align		8
        /*00a0*/ 	.dword	_ZN34_INTERNAL_4a9f1853_4_k_cu_1ac5269e4cuda3std6ranges3__45__cpo7advanceE
	.align		8
        /*00a8*/ 	.dword	_ZN34_INTERNAL_4a9f1853_4_k_cu_1ac5269e4cuda3std6ranges3__45__cpo9iter_swapE
	.align		8
        /*00b0*/ 	.dword	_ZN34_INTERNAL_4a9f1853_4_k_cu_1ac5269e4cuda3std6ranges3__45__cpo4nextE
	.align		8
        /*00b8*/ 	.dword	_ZN34_INTERNAL_4a9f1853_4_k_cu_1ac5269e4cuda3std6ranges3__45__cpo4prevE
	.align		8
        /*00c0*/ 	.dword	_ZN34_INTERNAL_4a9f1853_4_k_cu_1ac5269e4cuda3std6ranges3__45__cpo4dataE
	.align		8
        /*00c8*/ 	.dword	_ZN34_INTERNAL_4a9f1853_4_k_cu_1ac5269e4cuda3std6ranges3__45__cpo5cdataE
	.align		8
        /*00d0*/ 	.dword	_ZN34_INTERNAL_4a9f1853_4_k_cu_1ac5269e4cuda3std6ranges3__45__cpo4sizeE
	.align		8
        /*00d8*/ 	.dword	_ZN34_INTERNAL_4a9f1853_4_k_cu_1ac5269e4cuda3std6ranges3__45__cpo5ssizeE
	.align		8
        /*00e0*/ 	.dword	_ZN34_INTERNAL_4a9f1853_4_k_cu_1ac5269e4cuda3std6ranges3__45__cpo8distanceE
	.align		8
        /*00e8*/ 	.dword	_ZN34_INTERNAL_4a9f1853_4_k_cu_1ac5269e6thrust24THRUST_300001_SM_1000_NS6system6detail10sequential3seqE
	.align		8
        /*00f0*/ 	.dword	_ZN34_INTERNAL_4a9f1853_4_k_cu_1ac5269e6thrust24THRUST_300001_SM_1000_NS12placeholders2_1E
	.align		8
        /*00f8*/ 	.dword	_ZN34_INTERNAL_4a9f1853_4_k_cu_1ac5269e6thrust24THRUST_300001_SM_1000_NS12placeholders2_2E
	.align		8
        /*0100*/ 	.dword	_ZN34_INTERNAL_4a9f1853_4_k_cu_1ac5269e6thrust24THRUST_300001_SM_1000_NS12placeholders2_3E
	.align		8
        /*0108*/ 	.dword	_ZN34_INTERNAL_4a9f1853_4_k_cu_1ac5269e6thrust24THRUST_300001_SM_1000_NS12placeholders2_4E
	.align		8
        /*0110*/ 	.dword	_ZN34_INTERNAL_4a9f1853_4_k_cu_1ac5269e6thrust24THRUST_300001_SM_1000_NS12placeholders2_5E
	.align		8
        /*0118*/ 	.dword	_ZN34_INTERNAL_4a9f1853_4_k_cu_1ac5269e6thrust24THRUST_300001_SM_1000_NS12placeholders2_6E
	.align		8
        /*0120*/ 	.dword	_ZN34_INTERNAL_4a9f1853_4_k_cu_1ac5269e6thrust24THRUST_300001_SM_1000_NS12placeholders2_7E
	.align		8
        /*0128*/ 	.dword	_ZN34_INTERNAL_4a9f1853_4_k_cu_1ac5269e6thrust24THRUST_300001_SM_1000_NS12placeholders2_8E
	.align		8
        /*0130*/ 	.dword	_ZN34_INTERNAL_4a9f1853_4_k_cu_1ac5269e6thrust24THRUST_300001_SM_1000_NS12placeholders2_9E
	.align		8
        /*0138*/ 	.dword	_ZN34_INTERNAL_4a9f1853_4_k_cu_1ac5269e6thrust24THRUST_300001_SM_1000_NS12placeholders3_10E
	.align		8
        /*0140*/ 	.dword	$str
	.align		8
        /*0148*/ 	.dword	$str$1
	.align		8
        /*0150*/ 	.dword	$str$2
	.align		8
        /*0158*/ 	.dword	vprintf


//--------------------- .text._ZN3cub18CUB_300001_SM_10006detail11EmptyKernelIvEEvv --------------------------
	.section	.text._ZN3cub18CUB_300001_SM_10006detail11EmptyKernelIvEEvv,"ax",@progbits
	.align	128
        .global         _ZN3cub18CUB_300001_SM_10006detail11EmptyKernelIvEEvv
        .type           _ZN3cub18CUB_300001_SM_10006detail11EmptyKernelIvEEvv,@function
        .size           _ZN3cub18CUB_300001_SM_10006detail11EmptyKernelIvEEvv,(.L_x_132 - _ZN3cub18CUB_300001_SM_10006detail11EmptyKernelIvEEvv)
        .other          _ZN3cub18CUB_300001_SM_10006detail11EmptyKernelIvEEvv,@"STO_CUDA_ENTRY STV_DEFAULT"
_ZN3cub18CUB_300001_SM_10006detail11EmptyKernelIvEEvv:
.text._ZN3cub18CUB_300001_SM_10006detail11EmptyKernelIvEEvv:
[----:B------:R-:W-:Y:S01]  /*0000*/  LDC R1, c[0x0][0x37c] ;  /* 0x0000df00ff017b82 */ /* 0x000fe20000000800 */
[----:B------:R-:W-:Y:S05]  /*0010*/  EXIT ;  /* 0x000000000000794d */ /* 0x000fea0003800000 */
.L_x_0:
[----:B------:R-:W-:-:S00]  /*0020*/  BRA `(.L_x_0) ;  /* 0xfffffffc00fc7947 */ /* 0x000fc0000383ffff */
[----:B------:R-:W-:-:S00]  /*0030*/  NOP ;  /* 0x0000000000007918 */ /* 0x000fc00000000000 */
        /* <DEDUP_REMOVED lines=12> */
.L_x_132:


//--------------------- .text._Z15mergePartitionsPiS_S_S_S_ii --------------------------
	.section	.text._Z15mergePartitionsPiS_S_S_S_ii,"ax",@progbits
	.align	128
        .global         _Z15mergePartitionsPiS_S_S_S_ii
        .type           _Z15mergePartitionsPiS_S_S_S_ii,@function
        .size           _Z15mergePartitionsPiS_S_S_S_ii,(.L_x_133 - _Z15mergePartitionsPiS_S_S_S_ii)
        .other          _Z15mergePartitionsPiS_S_S_S_ii,@"STO_CUDA_ENTRY STV_DEFAULT"
_Z15mergePartitionsPiS_S_S_S_ii:
.text._Z15mergePartitionsPiS_S_S_S_ii:
[----:B------:R-:W0:Y:S01]  /*0000*/  LDC R1, c[0x0][0x37c] ;  /* 0x0000df00ff017b82 */ /* 0x000e220000000800 */
[----:B------:R-:W1:Y:S01]  /*0010*/  S2R R3, SR_TID.X ;  /* 0x0000000000037919 */ /* 0x000e620000002100 */
[----:B------:R-:W2:Y:S06]  /*0020*/  LDCU UR5, c[0x0][0x2fc] ;  /* 0x00005f80ff0577ac */ /* 0x000eac0008000800 */
[----:B------:R-:W1:Y:S01]  /*0030*/  S2UR UR6, SR_CTAID.X ;  /* 0x00000000000679c3 */ /* 0x000e620000002500 */
[----:B0-----:R-:W-:Y:S01]  /*0040*/  VIADD R1, R1, 0xfffffff8 ;  /* 0xfffffff801017836 */ /* 0x001fe20000000000 */
[----:B------:R-:W0:Y:S01]  /*0050*/  LDCU UR7, c[0x0][0x3a8] ;  /* 0x00007500ff0777ac */ /* 0x000e220008000800 */
[----:B------:R-:W3:Y:S05]  /*0060*/  LDCU UR4, c[0x0][0x2f8] ;  /* 0x00005f00ff0477ac */ /* 0x000eea0008000800 */
[----:B------:R-:W1:Y:S01]  /*0070*/  LDC R18, c[0x0][0x360] ;  /* 0x0000d800ff127b82 */ /* 0x000e620000000800 */
[----:B------:R-:W4:Y:S07]  /*0080*/  LDCU.64 UR36, c[0x0][0x358] ;  /* 0x00006b00ff2477ac */ /* 0x000f2e0008000a00 */
[----:B------:R-:W5:Y:S01]  /*0090*/  LDC.64 R28, c[0x0][0x380] ;  /* 0x0000e000ff1c7b82 */ /* 0x000f620000000a00 */
[----:B---3--:R-:W-:-:S05]  /*00a0*/  IADD3 R22, P1, PT, R1, UR4, RZ ;  /* 0x0000000401167c10 */ /* 0x008fca000ff3e0ff */
[----:B--2---:R-:W-:Y:S02]  /*00b0*/  IMAD.X R2, RZ, RZ, UR5, P1 ;  /* 0x00000005ff027e24 */ /* 0x004fe400088e06ff */
[----:B-1----:R-:W-:-:S05]  /*00c0*/  IMAD R18, R18, UR6, R3 ;  /* 0x0000000612127c24 */ /* 0x002fca000f8e0203 */
[C---:B0-----:R-:W-:Y:S01]  /*00d0*/  ISETP.GE.AND P0, PT, R18.reuse, UR7, PT ;  /* 0x0000000712007c0c */ /* 0x041fe2000bf06270 */
[----:B-----5:R-:W-:-:S12]  /*00e0*/  IMAD.WIDE R28, R18, 0x4, R28 ;  /* 0x00000004121c7825 */ /* 0x020fd800078e021c */
[----:B----4-:R-:W-:Y:S05]  /*00f0*/  @P0 BRA `(.L_x_1) ;  /* 0x0000000000800947 */ /* 0x010fea0003800000 */
[----:B------:R-:W0:Y:S01]  /*0100*/  LDC R8, c[0x0][0x3ac] ;  /* 0x0000eb00ff087b82 */ /* 0x000e220000000800 */
[----:B------:R-:W-:Y:S01]  /*0110*/  IMAD.MOV.U32 R19, RZ, RZ, RZ ;  /* 0x000000ffff137224 */ /* 0x000fe200078e00ff */
[----:B0-----:R-:W-:-:S13]  /*0120*/  ISETP.GE.AND P0, PT, R8, 0x2, PT ;  /* 0x000000020800780c */ /* 0x001fda0003f06270 */
[----:B------:R-:W-:Y:S05]  /*0130*/  @!P0 BRA `(.L_x_2) ;  /* 0x0000000000388947 */ /* 0x000fea0003800000 */
[----:B------:R0:W5:Y:S01]  /*0140*/  LDG.E R0, desc[UR36][R28.64] ;  /* 0x000000241c007981 */ /* 0x000162000c1e1900 */
[----:B------:R-:W1:Y:S01]  /*0150*/  LDC.64 R6, c[0x0][0x398] ;  /* 0x0000e600ff067b82 */ /* 0x000e620000000a00 */
[----:B------:R-:W-:Y:S01]  /*0160*/  BSSY.RECONVERGENT B0, `(.L_x_2) ;  /* 0x000000b000007945 */ /* 0x000fe20003800200 */
[----:B------:R-:W-:Y:S01]  /*0170*/  IADD3 R8, PT, PT, R8, -0x1, RZ ;  /* 0xffffffff08087810 */ /* 0x000fe20007ffe0ff */
[----:B------:R-:W-:-:S07]  /*0180*/  IMAD.MOV.U32 R19, RZ, RZ, RZ ;  /* 0x000000ffff137224 */ /* 0x000fce00078e00ff */
.L_x_4:
[----:B-1----:R-:W-:-:S06]  /*0190*/  IMAD.WIDE.U32 R4, R19, 0x4, R6 ;  /* 0x0000000413047825 */ /* 0x002fcc00078e0006 */
[----:B------:R-:W2:Y:S02]  /*01a0*/  LDG.E R5, desc[UR36][R4.64] ;  /* 0x0000002404057981 */ /* 0x000ea4000c1e1900 */
[----:B--2--5:R-:W-:-:S13]  /*01b0*/  ISETP.GT.AND P0, PT, R0, R5, PT ;  /* 0x000000050000720c */ /* 0x024fda0003f04270 */
[----:B------:R-:W-:Y:S05]  /*01c0*/  @!P0 BRA `(.L_x_3) ;  /* 0x0000000000108947 */ /* 0x000fea0003800000 */
[----:B------:R-:W-:-:S05]  /*01d0*/  VIADD R19, R19, 0x1 ;  /* 0x0000000113137836 */ /* 0x000fca0000000000 */
[----:B------:R-:W-:-:S13]  /*01e0*/  ISETP.NE.AND P0, PT, R19, R8, PT ;  /* 0x000000081300720c */ /* 0x000fda0003f05270 */
[----:B------:R-:W-:Y:S05]  /*01f0*/  @P0 BRA `(.L_x_4) ;  /* 0xfffffffc00e40947 */ /* 0x000fea000383ffff */
[----:B------:R-:W-:-:S07]  /*0200*/  IMAD.MOV.U32 R19, RZ, RZ, R8 ;  /* 0x000000ffff137224 */ /* 0x000fce00078e0008 */
.L_x_3:
[----:B------:R-:W-:Y:S05]  /*0210*/  BSYNC.RECONVERGENT B0 ;  /* 0x0000000000007941 */ /* 0x000fea0003800200 */
.L_x_2:
[----:B------:R-:W-:Y:S01]  /*0220*/  MOV R0, 0x158 ;  /* 0x0000015800007802 */ /* 0x000fe20000000f00 */
[----:B------:R1:W-:Y:S01]  /*0230*/  STL.64 [R1], R18 ;  /* 0x0000001201007387 */ /* 0x0003e20000100a00 */
[----:B------:R-:W2:Y:S01]  /*0240*/  LDCU.64 UR4, c[0x4][0x150] ;  /* 0x01002a00ff0477ac */ /* 0x000ea20008000a00 */
[----:B------:R-:W-:Y:S01]  /*0250*/  IMAD.MOV.U32 R6, RZ, RZ, R22 ;  /* 0x000000ffff067224 */ /* 0x000fe200078e0016 */
[----:B------:R1:W3:Y:S01]  /*0260*/  LDC.64 R8, c[0x4][R0] ;  /* 0x0100000000087b82 */ /* 0x0002e20000000a00 */
[----:B------:R-:W-:Y:S01]  /*0270*/  IMAD.MOV.U32 R7, RZ, RZ, R2 ;  /* 0x000000ffff077224 */ /* 0x000fe200078e0002 */
[----:B--2---:R-:W-:Y:S01]  /*0280*/  MOV R4, UR4 ;  /* 0x0000000400047c02 */ /* 0x004fe20008000f00 */
[----:B-1----:R-:W-:-:S07]  /*0290*/  IMAD.U32 R5, RZ, RZ, UR5 ;  /* 0x00000005ff057e24 */ /* 0x002fce000f8e00ff */
[----:B------:R-:W-:-:S07]  /*02a0*/  LEPC R20, `(.L_x_5) ;  /* 0x000000001014794e */ /* 0x000fce0000000000 */
[----:B0--3--:R-:W-:Y:S05]  /*02b0*/  CALL.ABS.NOINC R8 ;  /* 0x0000000008007343 */ /* 0x009fea0003c00000 */
.L_x_5:
[----:B------:R-:W0:Y:S01]  /*02c0*/  LDC.64 R4, c[0x0][0x3a0] ;  /* 0x0000e800ff047b82 */ /* 0x000e220000000a00 */
[----:B------:R-:W-:Y:S02]  /*02d0*/  HFMA2 R3, -RZ, RZ, 0, 5.9604644775390625e-08 ;  /* 0x00000001ff037431 */ /* 0x000fe400000001ff */
[----:B0-----:R-:W-:-:S05]  /*02e0*/  IMAD.WIDE.U32 R4, R19, 0x4, R4 ;  /* 0x0000000413047825 */ /* 0x001fca00078e0004 */
[----:B------:R0:W-:Y:S02]  /*02f0*/  REDG.E.ADD.STRONG.GPU desc[UR36][R4.64], R3 ;  /* 0x000000030400798e */ /* 0x0001e4000c12e124 */
.L_x_1:
[----:B------:R-:W-:Y:S01]  /*0300*/  ISETP.NE.AND P0, PT, R18, RZ, PT ;  /* 0x000000ff1200720c */ /* 0x000fe20003f05270 */
[----:B------:R-:W-:Y:S05]  /*0310*/  WARPSYNC.ALL ;  /* 0x0000000000007948 */ /* 0x000fea0003800000 */
[----:B------:R-:W-:Y:S07]  /*0320*/  BAR.SYNC.DEFER_BLOCKING 0x0 ;  /* 0x0000000000007b1d */ /* 0x000fee0000010000 */
[----:B------:R-:W-:Y:S05]  /*0330*/  @P0 BRA `(.L_x_6) ;  /* 0x0000003400f00947 */ /* 0x000fea0003800000 */
[----:B------:R-:W1:Y:S02]  /*0340*/  LDCU UR8, c[0x0][0x3ac] ;  /* 0x00007580ff0877ac */ /* 0x000e640008000800 */
[----:B-1----:R-:W-:-:S09]  /*0350*/  UISETP.GE.AND UP0, UPT, UR8, 0x1, UPT ;  /* 0x000000010800788c */ /* 0x002fd2000bf06270 */
[----:B------:R-:W-:Y:S05]  /*0360*/  BRA.U !UP0, `(.L_x_7) ;  /* 0x0000002108207547 */ /* 0x000fea000b800000 */
[----:B------:R-:W1:Y:S01]  /*0370*/  LDCU.64 UR6, c[0x0][0x3a0] ;  /* 0x00007400ff0677ac */ /* 0x000e620008000a00 */
[----:B------:R-:W-:Y:S01]  /*0380*/  IMAD.MOV.U32 R23, RZ, RZ, RZ ;  /* 0x000000ffff177224 */ /* 0x000fe200078e00ff */
[----:B------:R-:W-:Y:S01]  /*0390*/  UISETP.GE.U32.AND UP0, UPT, UR8, 0x10, UPT ;  /* 0x000000100800788c */ /* 0x000fe2000bf06070 */
[----:B------:R-:W-:Y:S01]  /*03a0*/  UMOV UR4, 0x20 ;  /* 0x0000002000047882 */ /* 0x000fe20000000000 */
[----:B------:R-:W-:Y:S02]  /*03b0*/  UMOV UR5, 0x0 ;  /* 0x0000000000057882 */ /* 0x000fe40000000000 */
[----:B-1----:R-:W-:-:S05]  /*03c0*/  UIMAD.WIDE.U32 UR4, UR6, 0x1, UR4 ;  /* 0x00000001060478a5 */ /* 0x002fca000f8e0004 */
[----:B------:R-:W-:Y:S07]  /*03d0*/  BRA.U !UP0, `(.L_x_8) ;  /* 0x0000000908d87547 */ /* 0x000fee000b800000 */
[----:B------:R-:W-:Y:S01]  /*03e0*/  ULOP3.LUT UR6, UR8, 0x7ffffff0, URZ, 0xc0, !UPT ;  /* 0x7ffffff008067892 */ /* 0x000fe2000f8ec0ff */
[----:B0-----:R-:W-:Y:S01]  /*03f0*/  IMAD.U32 R4, RZ, RZ, UR4 ;  /* 0x00000004ff047e24 */ /* 0x001fe2000f8e00ff */
[----:B------:R-:W-:Y:S01]  /*0400*/  UIADD3 UR7, UPT, UPT, UR5, UR7, URZ ;  /* 0x0000000705077290 */ /* 0x000fe2000fffe0ff */
[----:B------:R-:W-:Y:S01]  /*0410*/  BSSY.RECONVERGENT B6, `(.L_x_8) ;  /* 0x00000b2000067945 */ /* 0x000fe20003800200 */
[----:B------:R-:W-:Y:S01]  /*0420*/  UIADD3 UR4, UPT, UPT, -UR6, URZ, URZ ;  /* 0x000000ff06047290 */ /* 0x000fe2000fffe1ff */
[----:B------:R-:W-:Y:S01]  /*0430*/  IMAD.U32 R5, RZ, RZ, UR5 ;  /* 0x00000005ff057e24 */ /* 0x000fe2000f8e00ff */
[----:B------:R-:W-:Y:S01]  /*0440*/  MOV R26, R4 ;  /* 0x00000004001a7202 */ /* 0x000fe20000000f00 */
[----:B------:R-:W-:Y:S02]  /*0450*/  IMAD.U32 R23, RZ, RZ, UR6 ;  /* 0x00000006ff177e24 */ /* 0x000fe4000f8e00ff */
[----:B------:R-:W-:Y:S01]  /*0460*/  IMAD.U32 R27, RZ, RZ, UR7 ;  /* 0x00000007ff1b7e24 */ /* 0x000fe2000f8e00ff */
[----:B------:R-:W-:-:S07]  /*0470*/  MOV R19, UR4 ;  /* 0x0000000400137c02 */ /* 0x000fce0008000f00 */
.L_x_25:
[----:B------:R-:W2:Y:S01]  /*0480*/  LDG.E R3, desc[UR36][R26.64+-0x20] ;  /* 0xffffe0241a037981 */ /* 0x000ea2000c1e1900 */
[----:B------:R-:W0:Y:S01]  /*0490*/  LDCU UR4, c[0x0][0x2f8] ;  /* 0x00005f00ff0477ac */ /* 0x000e220008000800 */
[----:B------:R-:W-:Y:S01]  /*04a0*/  MOV R8, 0x158 ;  /* 0x0000015800087802 */ /* 0x000fe20000000f00 */
[----:B------:R-:W-:Y:S01]  /*04b0*/  VIADD R19, R19, 0x10 ;  /* 0x0000001013137836 */ /* 0x000fe20000000000 */
[----:B------:R-:W-:Y:S01]  /*04c0*/  MOV R7, R2 ;  /* 0x0000000200077202 */ /* 0x000fe20000000f00 */
[----:B------:R-:W-:-:S03]  /*04d0*/  IMAD.MOV.U32 R6, RZ, RZ, R22 ;  /* 0x000000ffff067224 */ /* 0x000fc600078e0016 */
[----:B------:R-:W1:Y:S01]  /*04e0*/  LDC.64 R8, c[0x4][R8] ;  /* 0x0100000008087b82 */ /* 0x000e620000000a00 */
[----:B------:R-:W-:-:S04]  /*04f0*/  ISETP.NE.AND P0, PT, R19, RZ, PT ;  /* 0x000000ff1300720c */ /* 0x000fc80003f05270 */
[----:B------:R-:W-:Y:S01]  /*0500*/  P2R R24, PR, RZ, 0x1 ;  /* 0x00000001ff187803 */ /* 0x000fe20000000000 */
[----:B0-----:R-:W-:Y:S01]  /*0510*/  VIADD R16, R22, -UR4 ;  /* 0x8000000416107c36 */ /* 0x001fe20008000000 */
[----:B------:R-:W0:Y:S02]  /*0520*/  LDCU.64 UR4, c[0x4][0x140] ;  /* 0x01002800ff0477ac */ /* 0x000e240008000a00 */
[----:B0-----:R-:W-:Y:S01]  /*0530*/  MOV R4, UR4 ;  /* 0x0000000400047c02 */ /* 0x001fe20008000f00 */
[----:B------:R-:W-:Y:S01]  /*0540*/  IMAD.U32 R5, RZ, RZ, UR5 ;  /* 0x00000005ff057e24 */ /* 0x000fe2000f8e00ff */
[----:B-12---:R0:W-:Y:S06]  /*0550*/  STL [R16], R3 ;  /* 0x0000000310007387 */ /* 0x0061ec0000100800 */
[----:B------:R-:W-:-:S07]  /*0560*/  LEPC R20, `(.L_x_9) ;  /* 0x000000001014794e */ /* 0x000fce0000000000 */
[----:B0-----:R-:W-:Y:S05]  /*0570*/  CALL.ABS.NOINC R8 ;  /* 0x0000000008007343 */ /* 0x001fea0003c00000 */
.L_x_9:
[----:B------:R-:W2:Y:S01]  /*0580*/  LDG.E R3, desc[UR36][R26.64+-0x1c] ;  /* 0xffffe4241a037981 */ /* 0x000ea2000c1e1900 */
[----:B------:R-:W-:Y:S01]  /*0590*/  MOV R17, 0x158 ;  /* 0x0000015800117802 */ /* 0x000fe20000000f00 */
[----:B------:R-:W0:Y:S01]  /*05a0*/  LDCU.64 UR4, c[0x4][0x140] ;  /* 0x01002800ff0477ac */ /* 0x000e220008000a00 */
[----:B------:R-:W-:Y:S01]  /*05b0*/  MOV R6, R22 ;  /* 0x0000001600067202 */ /* 0x000fe20000000f00 */
[----:B------:R-:W-:Y:S01]  /*05c0*/  IMAD.MOV.U32 R7, RZ, RZ, R2 ;  /* 0x000000ffff077224 */ /* 0x000fe200078e0002 */
[----:B------:R1:W3:Y:S01]  /*05d0*/  LDC.64 R8, c[0x4][R17] ;  /* 0x0100000011087b82 */ /* 0x0002e20000000a00 */
[----:B0-----:R-:W-:Y:S02]  /*05e0*/  IMAD.U32 R4, RZ, RZ, UR4 ;  /* 0x00000004ff047e24 */ /* 0x001fe4000f8e00ff */
[----:B------:R-:W-:Y:S01]  /*05f0*/  IMAD.U32 R5, RZ, RZ, UR5 ;  /* 0x00000005ff057e24 */ /* 0x000fe2000f8e00ff */
[----:B--23--:R1:W-:Y:S06]  /*0600*/  STL [R16], R3 ;  /* 0x0000000310007387 */ /* 0x00c3ec0000100800 */
[----:B------:R-:W-:-:S07]  /*0610*/  LEPC R20, `(.L_x_10) ;  /* 0x000000001014794e */ /* 0x000fce0000000000 */
[----:B-1----:R-:W-:Y:S05]  /*0620*/  CALL.ABS.NOINC R8 ;  /* 0x0000000008007343 */ /* 0x002fea0003c00000 */
.L_x_10:
[----:B------:R-:W2:Y:S01]  /*0630*/  LDG.E R3, desc[UR36][R26.64+-0x18] ;  /* 0xffffe8241a037981 */ /* 0x000ea2000c1e1900 */
[----:B------:R0:W1:Y:S01]  /*0640*/  LDC.64 R8, c[0x4][R17] ;  /* 0x0100000011087b82 */ /* 0x0000620000000a00 */
[----:B------:R-:W3:Y:S01]  /*0650*/  LDCU.64 UR4, c[0x4][0x140] ;  /* 0x01002800ff0477ac */ /* 0x000ee20008000a00 */
[----:B------:R-:W-:Y:S02]  /*0660*/  IMAD.MOV.U32 R6, RZ, RZ, R22 ;  /* 0x000000ffff067224 */ /* 0x000fe400078e0016 */
[----:B------:R-:W-:Y:S02]  /*0670*/  IMAD.MOV.U32 R7, RZ, RZ, R2 ;  /* 0x000000ffff077224 */ /* 0x000fe400078e0002 */
[----:B---3--:R-:W-:Y:S01]  /*0680*/  IMAD.U32 R4, RZ, RZ, UR4 ;  /* 0x00000004ff047e24 */ /* 0x008fe2000f8e00ff */
[----:B------:R-:W-:Y:S01]  /*0690*/  MOV R5, UR5 ;  /* 0x0000000500057c02 */ /* 0x000fe20008000f00 */
[----:B-12---:R0:W-:Y:S06]  /*06a0*/  STL [R16], R3 ;  /* 0x0000000310007387 */ /* 0x0061ec0000100800 */
[----:B------:R-:W-:-:S07]  /*06b0*/  LEPC R20, `(.L_x_11) ;  /* 0x000000001014794e */ /* 0x000fce0000000000 */
[----:B0-----:R-:W-:Y:S05]  /*06c0*/  CALL.ABS.NOINC R8 ;  /* 0x0000000008007343 */ /* 0x001fea0003c00000 */
.L_x_11:
[----:B------:R-:W2:Y:S01]  /*06d0*/  LDG.E R3, desc[UR36][R26.64+-0x14] ;  /* 0xffffec241a037981 */ /* 0x000ea2000c1e1900 */
[----:B------:R0:W1:Y:S01]  /*06e0*/  LDC.64 R8, c[0x4][R17] ;  /* 0x0100000011087b82 */ /* 0x0000620000000a00 */
[----:B------:R-:W3:Y:S01]  /*06f0*/  LDCU.64 UR4, c[0x4][0x140] ;  /* 0x01002800ff0477ac */ /* 0x000ee20008000a00 */
[----:B------:R-:W-:Y:S01]  /*0700*/  IMAD.MOV.U32 R6, RZ, RZ, R22 ;  /* 0x000000ffff067224 */ /* 0x000fe200078e0016 */
[----:B------:R-:W-:Y:S02]  /*0710*/  MOV R7, R2 ;  /* 0x0000000200077202 */ /* 0x000fe40000000f00 */
[----:B---3--:R-:W-:Y:S01]  /*0720*/  MOV R4, UR4 ;  /* 0x0000000400047c02 */ /* 0x008fe20008000f00 */
[----:B------:R-:W-:Y:S01]  /*0730*/  IMAD.U32 R5, RZ, RZ, UR5 ;  /* 0x00000005ff057e24 */ /* 0x000fe2000f8e00ff */
[----:B-12---:R0:W-:Y:S06]  /*0740*/  STL [R16], R3 ;  /* 0x0000000310007387 */ /* 0x0061ec0000100800 */
[----:B------:R-:W-:-:S07]  /*0750*/  LEPC R20, `(.L_x_12) ;  /* 0x000000001014794e */ /* 0x000fce0000000000 */
[----:B0-----:R-:W-:Y:S05]  /*0760*/  CALL.ABS.NOINC R8 ;  /* 0x0000000008007343 */ /* 0x001fea0003c00000 */
.L_x_12:
[----:B------:R-:W2:Y:S01]  /*0770*/  LDG.E R3, desc[UR36][R26.64+-0x10] ;  /* 0xfffff0241a037981 */ /* 0x000ea2000c1e1900 */
[----:B------:R0:W1:Y:S01]  /*0780*/  LDC.64 R8, c[0x4][R17] ;  /* 0x0100000011087b82 */ /* 0x0000620000000a00 */
[----:B------:R-:W3:Y:S01]  /*0790*/  LDCU.64 UR4, c[0x4][0x140] ;  /* 0x01002800ff0477ac */ /* 0x000ee20008000a00 */
[----:B------:R-:W-:Y:S01]  /*07a0*/  MOV R6, R22 ;  /* 0x0000001600067202 */ /* 0x000fe20000000f00 */
[----:B------:R-:W-:Y:S02]  /*07b0*/  IMAD.MOV.U32 R7, RZ, RZ, R2 ;  /* 0x000000ffff077224 */ /* 0x000fe400078e0002 */
[----:B---3--:R-:W-:Y:S02]  /*07c0*/  IMAD.U32 R4, RZ, RZ, UR4 ;  /* 0x00000004ff047e24 */ /* 0x008fe4000f8e00ff */
[----:B------:R-:W-:Y:S01]  /*07d0*/  IMAD.U32 R5, RZ, RZ, UR5 ;  /* 0x00000005ff057e24 */ /* 0x000fe2000f8e00ff */
[----:B-12---:R0:W-:Y:S06]  /*07e0*/  STL [R16], R3 ;  /* 0x0000000310007387 */ /* 0x0061ec0000100800 */
[----:B------:R-:W-:-:S07]  /*07f0*/  LEPC R20, `(.L_x_13) ;  /* 0x000000001014794e */ /* 0x000fce0000000000 */
[----:B0-----:R-:W-:Y:S05]  /*0800*/  CALL.ABS.NOINC R8 ;  /* 0x0000000008007343 */ /* 0x001fea0003c00000 */
.L_x_13:
        /* <DEDUP_REMOVED lines=10> */
.L_x_14:
        /* <DEDUP_REMOVED lines=10> */
.L_x_15:
        /* <DEDUP_REMOVED lines=10> */
.L_x_16:
        /* <DEDUP_REMOVED lines=10> */
.L_x_17:
        /* <DEDUP_REMOVED lines=10> */
.L_x_18:
        /* <DEDUP_REMOVED lines=10> */
.L_x_19:
        /* <DEDUP_REMOVED lines=10> */
.L_x_20:
        /* <DEDUP_REMOVED lines=10> */
.L_x_21:
        /* <DEDUP_REMOVED lines=10> */
.L_x_22:
        /* <DEDUP_REMOVED lines=10> */
.L_x_23:
        /* <DEDUP_REMOVED lines=10> */
.L_x_24:
[----:B------:R-:W-:Y:S02]  /*0ef0*/  ISETP.NE.AND P6, PT, R24, RZ, PT ;  /* 0x000000ff1800720c */ /* 0x000fe40003fc5270 */
[----:B------:R-:W-:-:S05]  /*0f00*/  IADD3 R26, P0, PT, R26, 0x40, RZ ;  /* 0x000000401a1a7810 */ /* 0x000fca0007f1e0ff */
[----:B------:R-:W-:-:S06]  /*0f10*/  IMAD.X R27, RZ, RZ, R27, P0 ;  /* 0x000000ffff1b7224 */ /* 0x000fcc00000e061b */
[----:B------:R-:W-:Y:S05]  /*0f20*/  @P6 BRA `(.L_x_25) ;  /* 0xfffffff400546947 */ /* 0x000fea000383ffff */
[----:B------:R-:W-:Y:S05]  /*0f30*/  BSYNC.RECONVERGENT B6 ;  /* 0x0000000000067941 */ /* 0x000fea0003800200 */
.L_x_8:
[----:B------:R-:W1:Y:S02]  /*0f40*/  LDC R19, c[0x0][0x3ac] ;  /* 0x0000eb00ff137b82 */ /* 0x000e640000000800 */
[----:B-1----:R-:W-:-:S04]  /*0f50*/  LOP3.LUT R19, R19, 0xf, RZ, 0xc0, !PT ;  /* 0x0000000f13137812 */ /* 0x002fc800078ec0ff */
[----:B------:R-:W-:-:S13]  /*0f60*/  ISETP.NE.AND P0, PT, R19, RZ, PT ;  /* 0x000000ff1300720c */ /* 0x000fda0003f05270 */
[----:B------:R-:W-:Y:S05]  /*0f70*/  @!P0 BRA `(.L_x_26) ;  /* 0x00000008008c8947 */ /* 0x000fea0003800000 */
[----:B------:R-:W1:Y:S01]  /*0f80*/  LDC R25, c[0x0][0x3ac] ;  /* 0x0000eb00ff197b82 */ /* 0x000e620000000800 */
[----:B------:R-:W-:Y:S02]  /*0f90*/  ISETP.GE.U32.AND P0, PT, R19, 0x8, PT ;  /* 0x000000081300780c */ /* 0x000fe40003f06070 */
[----:B-1----:R-:W-:-:S11]  /*0fa0*/  LOP3.LUT R25, R25, 0x7, RZ, 0xc0, !PT ;  /* 0x0000000719197812 */ /* 0x002fd600078ec0ff */
[----:B------:R-:W-:Y:S05]  /*0fb0*/  @!P0 BRA `(.L_x_27) ;  /* 0x0000000400508947 */ /* 0x000fea0003800000 */
[----:B------:R-:W1:Y:S01]  /*0fc0*/  LDC.64 R16, c[0x0][0x3a0] ;  /* 0x0000e800ff107b82 */ /* 0x000e620000000a00 */
[----:B------:R-:W-:Y:S01]  /*0fd0*/  MOV R24, 0x158 ;  /* 0x0000015800187802 */ /* 0x000fe20000000f00 */
[----:B------:R-:W0:Y:S01]  /*0fe0*/  LDCU.64 UR4, c[0x4][0x140] ;  /* 0x01002800ff0477ac */ /* 0x000e220008000a00 */
[----:B-1----:R-:W-:-:S05]  /*0ff0*/  IMAD.WIDE.U32 R16, R23, 0x4, R16 ;  /* 0x0000000417107825 */ /* 0x002fca00078e0010 */
[----:B------:R-:W2:Y:S01]  /*1000*/  LDG.E R0, desc[UR36][R16.64] ;  /* 0x0000002410007981 */ /* 0x000ea2000c1e1900 */
[----:B------:R1:W3:Y:S01]  /*1010*/  LDC.64 R8, c[0x4][R24] ;  /* 0x0100000018087b82 */ /* 0x0002e20000000a00 */
[----:B0-----:R-:W-:Y:S01]  /*1020*/  IMAD.U32 R4, RZ, RZ, UR4 ;  /* 0x00000004ff047e24 */ /* 0x001fe2000f8e00ff */
[----:B------:R-:W-:Y:S01]  /*1030*/  MOV R5, UR5 ;  /* 0x0000000500057c02 */ /* 0x000fe20008000f00 */
[----:B------:R-:W-:Y:S02]  /*1040*/  IMAD.MOV.U32 R6, RZ, RZ, R22 ;  /* 0x000000ffff067224 */ /* 0x000fe400078e0016 */
[----:B------:R-:W-:Y:S01]  /*1050*/  IMAD.MOV.U32 R7, RZ, RZ, R2 ;  /* 0x000000ffff077224 */ /* 0x000fe200078e0002 */
[----:B--23--:R1:W-:Y:S06]  /*1060*/  STL [R1], R0 ;  /* 0x0000000001007387 */ /* 0x00c3ec0000100800 */
[----:B------:R-:W-:-:S07]  /*1070*/  LEPC R20, `(.L_x_28) ;  /* 0x000000001014794e */ /* 0x000fce0000000000 */
[----:B-1----:R-:W-:Y:S05]  /*1080*/  CALL.ABS.NOINC R8 ;  /* 0x0000000008007343 */ /* 0x002fea0003c00000 */
.L_x_28:
        /* <DEDUP_REMOVED lines=10> */
.L_x_29:
        /* <DEDUP_REMOVED lines=10> */
.L_x_30:
        /* <DEDUP_REMOVED lines=10> */
.L_x_31:
        /* <DEDUP_REMOVED lines=10> */
.L_x_32:
        /* <DEDUP_REMOVED lines=10> */
.L_x_33:
        /* <DEDUP_REMOVED lines=10> */
.L_x_34:
        /* <DEDUP_REMOVED lines=10> */
.L_x_35:
[----:B------:R-:W-:-:S07]  /*14f0*/  VIADD R23, R23, 0x8 ;  /* 0x0000000817177836 */ /* 0x000fce0000000000 */
.L_x_27:
[----:B------:R-:W-:Y:S01]  /*1500*/  ISETP.NE.AND P0, PT, R25, RZ, PT ;  /* 0x000000ff1900720c */ /* 0x000fe20003f05270 */
[----:B------:R-:W-:-:S12]  /*1510*/  BSSY.RECONVERGENT B6, `(.L_x_26) ;  /* 0x0000049000067945 */ /* 0x000fd80003800200 */
        /* <DEDUP_REMOVED lines=18> */
.L_x_38:
        /* <DEDUP_REMOVED lines=10> */
.L_x_39:
        /* <DEDUP_REMOVED lines=10> */
.L_x_40:
        /* <DEDUP_REMOVED lines=10> */
.L_x_41:
[----:B------:R-:W-:-:S07]  /*1820*/  IADD3 R23, PT, PT, R23, 0x4, RZ ;  /* 0x0000000417177810 */ /* 0x000fce0007ffe0ff */
.L_x_37:
[----:B------:R-:W-:-:S13]  /*1830*/  ISETP.NE.AND P0, PT, R25, RZ, PT ;  /* 0x000000ff1900720c */ /* 0x000fda0003f05270 */
[----:B------:R-:W-:Y:S05]  /*1840*/  @!P0 BRA `(.L_x_36) ;  /* 0x0000000000548947 */ /* 0x000fea0003800000 */
[----:B------:R-:W1:Y:S01]  /*1850*/  LDC.64 R16, c[0x0][0x3a0] ;  /* 0x0000e800ff107b82 */ /* 0x000e620000000a00 */
[----:B------:R-:W-:Y:S02]  /*1860*/  IMAD.MOV R25, RZ, RZ, -R25 ;  /* 0x000000ffff197224 */ /* 0x000fe400078e0a19 */
[----:B-1----:R-:W-:-:S07]  /*1870*/  IMAD.WIDE.U32 R16, R23, 0x4, R16 ;  /* 0x0000000417107825 */ /* 0x002fce00078e0010 */
.L_x_43:
[----:B------:R-:W2:Y:S01]  /*1880*/  LDG.E R0, desc[UR36][R16.64] ;  /* 0x0000002410007981 */ /* 0x000ea2000c1e1900 */
[----:B------:R-:W-:Y:S01]  /*1890*/  MOV R8, 0x158 ;  /* 0x0000015800087802 */ /* 0x000fe20000000f00 */
[----:B------:R-:W0:Y:S01]  /*18a0*/  LDCU.64 UR4, c[0x4][0x140] ;  /* 0x01002800ff0477ac */ /* 0x000e220008000a00 */
[----:B------:R-:W-:Y:S01]  /*18b0*/  VIADD R25, R25, 0x1 ;  /* 0x0000000119197836 */ /* 0x000fe20000000000 */
[----:B------:R-:W-:Y:S01]  /*18c0*/  MOV R7, R2 ;  /* 0x0000000200077202 */ /* 0x000fe20000000f00 */
[----:B------:R-:W-:Y:S02]  /*18d0*/  IMAD.MOV.U32 R6, RZ, RZ, R22 ;  /* 0x000000ffff067224 */ /* 0x000fe400078e0016 */
[----:B------:R-:W1:Y:S01]  /*18e0*/  LDC.64 R8, c[0x4][R8] ;  /* 0x0100000008087b82 */ /* 0x000e620000000a00 */
[----:B------:R-:W-:Y:S02]  /*18f0*/  ISETP.NE.AND P0, PT, R25, RZ, PT ;  /* 0x000000ff1900720c */ /* 0x000fe40003f05270 */
[----:B0-----:R-:W-:Y:S01]  /*1900*/  MOV R4, UR4 ;  /* 0x0000000400047c02 */ /* 0x001fe20008000f00 */
[----:B------:R-:W-:Y:S01]  /*1910*/  IMAD.U32 R5, RZ, RZ, UR5 ;  /* 0x00000005ff057e24 */ /* 0x000fe2000f8e00ff */
[----:B--2---:R0:W-:Y:S02]  /*1920*/  STL [R1], R0 ;  /* 0x0000000001007387 */ /* 0x0041e40000100800 */
[----:B01----:R-:W-:-:S07]  /*1930*/  P2R R0, PR, RZ, 0x1 ;  /* 0x00000001ff007803 */ /* 0x003fce0000000000 */
[----:B------:R-:W-:-:S07]  /*1940*/  LEPC R20, `(.L_x_42) ;  /* 0x000000001014794e */ /* 0x000fce0000000000 */
[----:B------:R-:W-:Y:S05]  /*1950*/  CALL.ABS.NOINC R8 ;  /* 0x0000000008007343 */ /* 0x000fea0003c00000 */
.L_x_42:
[----:B------:R-:W-:Y:S02]  /*1960*/  ISETP.NE.AND P6, PT, R25, RZ, PT ;  /* 0x000000ff1900720c */ /* 0x000fe40003fc5270 */
[----:B------:R-:W-:-:S05]  /*1970*/  IADD3 R16, P0, PT, R16, 0x4, RZ ;  /* 0x0000000410107810 */ /* 0x000fca0007f1e0ff */
[----:B------:R-:W-:-:S06]  /*1980*/  IMAD.X R17, RZ, RZ, R17, P0 ;  /* 0x000000ffff117224 */ /* 0x000fcc00000e0611 */
[----:B------:R-:W-:Y:S05]  /*1990*/  @P6 BRA `(.L_x_43) ;  /* 0xfffffffc00b86947 */ /* 0x000fea000383ffff */
.L_x_36:
[----:B------:R-:W-:Y:S05]  /*19a0*/  BSYNC.RECONVERGENT B6 ;  /* 0x0000000000067941 */ /* 0x000fea0003800200 */
.L_x_26:
[----:B------:R-:W1:Y:S01]  /*19b0*/  LDC R16, c[0x0][0x3ac] ;  /* 0x0000eb00ff107b82 */ /* 0x000e620000000800 */
[----:B------:R-:W-:Y:S01]  /*19c0*/  MOV R8, 0x158 ;  /* 0x0000015800087802 */ /* 0x000fe20000000f00 */
[----:B------:R-:W0:Y:S01]  /*19d0*/  LDCU.64 UR4, c[0x4][0x148] ;  /* 0x01002900ff0477ac */ /* 0x000e220008000a00 */
[----:B------:R-:W-:-:S05]  /*19e0*/  CS2R R6, SRZ ;  /* 0x0000000000067805 */ /* 0x000fca000001ff00 */
[----:B------:R-:W2:Y:S01]  /*19f0*/  LDC.64 R8, c[0x4][R8] ;  /* 0x0100000008087b82 */ /* 0x000ea20000000a00 */
[----:B0-----:R-:W-:Y:S01]  /*1a00*/  IMAD.U32 R4, RZ, RZ, UR4 ;  /* 0x00000004ff047e24 */ /* 0x001fe2000f8e00ff */
[----:B------:R-:W-:Y:S02]  /*1a10*/  MOV R5, UR5 ;  /* 0x0000000500057c02 */ /* 0x000fe40008000f00 */
[----:B-1----:R-:W-:-:S04]  /*1a20*/  ISETP.GE.U32.AND P0, PT, R16, 0x10, PT ;  /* 0x000000101000780c */ /* 0x002fc80003f06070 */
[----:B------:R-:W-:-:S09]  /*1a30*/  P2R R0, PR, RZ, 0x1 ;  /* 0x00000001ff007803 */ /* 0x000fd20000000000 */
[----:B------:R-:W-:-:S07]  /*1a40*/  LEPC R20, `(.L_x_44) ;  /* 0x000000001014794e */ /* 0x000fce0000000000 */
[----:B--2---:R-:W-:Y:S05]  /*1a50*/  CALL.ABS.NOINC R8 ;  /* 0x0000000008007343 */ /* 0x004fea0003c00000 */
.L_x_44:
[----:B------:R-:W-:Y:S01]  /*1a60*/  ISETP.GE.U32.AND P6, PT, R16, 0x10, PT ;  /* 0x000000101000780c */ /* 0x000fe20003fc6070 */
[----:B------:R-:W-:Y:S01]  /*1a70*/  IMAD.MOV.U32 R0, RZ, RZ, RZ ;  /* 0x000000ffff007224 */ /* 0x000fe200078e00ff */
[----:B------:R-:W-:Y:S01]  /*1a80*/  ISETP.NE.AND P0, PT, R19, RZ, PT ;  /* 0x000000ff1300720c */ /* 0x000fe20003f05270 */
[----:B------:R-:W-:-:S10]  /*1a90*/  IMAD.MOV.U32 R20, RZ, RZ, RZ ;  /* 0x000000ffff147224 */ /* 0x000fd400078e00ff */
[----:B------:R-:W-:Y:S05]  /*1aa0*/  @!P6 BRA `(.L_x_45) ;  /* 0x000000040010e947 */ /* 0x000fea0003800000 */
[----:B------:R-:W0:Y:S01]  /*1ab0*/  LDCU UR4, c[0x0][0x3ac] ;  /* 0x00007580ff0477ac */ /* 0x000e220008000800 */
[----:B------:R-:W-:Y:S01]  /*1ac0*/  HFMA2 R20, -RZ, RZ, 0, 0 ;  /* 0x00000000ff147431 */ /* 0x000fe200000001ff */
[----:B------:R-:W-:Y:S01]  /*1ad0*/  BSSY.RECONVERGENT B0, `(.L_x_45) ;  /* 0x0000041000007945 */ /* 0x000fe20003800200 */
[----:B------:R-:W1:Y:S01]  /*1ae0*/  LDCU.64 UR8, c[0x0][0x3a0] ;  /* 0x00007400ff0877ac */ /* 0x000e620008000a00 */
[----:B0-----:R-:W-:Y:S02]  /*1af0*/  ULOP3.LUT UR6, UR4, 0x7ffffff0, URZ, 0xc0, !UPT ;  /* 0x7ffffff004067892 */ /* 0x001fe4000f8ec0ff */
[----:B-1----:R-:W-:Y:S02]  /*1b00*/  UIADD3 UR4, UP0, UPT, UR8, 0x20, URZ ;  /* 0x0000002008047890 */ /* 0x002fe4000ff1e0ff */
[----:B------:R-:W-:Y:S02]  /*1b10*/  UIADD3 UR7, UPT, UPT, -UR6, URZ, URZ ;  /* 0x000000ff06077290 */ /* 0x000fe4000fffe1ff */
[----:B------:R-:W-:Y:S01]  /*1b20*/  IMAD.U32 R0, RZ, RZ, UR6 ;  /* 0x00000006ff007e24 */ /* 0x000fe2000f8e00ff */
[----:B------:R-:W-:Y:S01]  /*1b30*/  UIADD3.X UR5, UPT, UPT, URZ, UR9, URZ, UP0, !UPT ;  /* 0x00000009ff057290 */ /* 0x000fe200087fe4ff */
[----:B------:R-:W-:-:S02]  /*1b40*/  IMAD.U32 R6, RZ, RZ, UR4 ;  /* 0x00000004ff067e24 */ /* 0x000fc4000f8e00ff */
[----:B------:R-:W-:-:S03]  /*1b50*/  MOV R3, UR7 ;  /* 0x0000000700037c02 */ /* 0x000fc60008000f00 */
[----:B------:R-:W-:-:S07]  /*1b60*/  IMAD.U32 R7, RZ, RZ, UR5 ;  /* 0x00000005ff077e24 */ /* 0x000fce000f8e00ff */
.L_x_46:
[----:B------:R-:W-:Y:S01]  /*1b70*/  IMAD.MOV.U32 R4, RZ, RZ, R6 ;  /* 0x000000ffff047224 */ /* 0x000fe200078e0006 */
[----:B------:R-:W-:-:S05]  /*1b80*/  MOV R5, R7 ;  /* 0x0000000700057202 */ /* 0x000fca0000000f00 */
[----:B------:R-:W2:Y:S04]  /*1b90*/  LDG.E R23, desc[UR36][R4.64+-0x20] ;  /* 0xffffe02404177981 */ /* 0x000ea8000c1e1900 */
[----:B------:R-:W3:Y:S04]  /*1ba0*/  LDG.E R17, desc[UR36][R4.64+-0x1c] ;  /* 0xffffe42404117981 */ /* 0x000ee8000c1e1900 */
[----:B------:R-:W4:Y:S04]  /*1bb0*/  LDG.E R21, desc[UR36][R4.64+-0x18] ;  /* 0xffffe82404157981 */ /* 0x000f28000c1e1900 */
[----:B------:R-:W5:Y:S04]  /*1bc0*/  LDG.E R26, desc[UR36][R4.64+-0x14] ;  /* 0xffffec24041a7981 */ /* 0x000f68000c1e1900 */
        /* <DEDUP_REMOVED lines=11> */
[----:B------:R-:W5:Y:S01]  /*1c80*/  LDG.E R15, desc[UR36][R4.64+0x1c] ;  /* 0x00001c24040f7981 */ /* 0x000f62000c1e1900 */
[----:B------:R-:W-:-:S03]  /*1c90*/  VIADD R3, R3, 0x10 ;  /* 0x0000001003037836 */ /* 0x000fc60000000000 */
[----:B------:R0:W-:Y:S02]  /*1ca0*/  STG.E desc[UR36][R4.64+-0x20], R20 ;  /* 0xffffe01404007986 */ /* 0x0001e4000c101924 */
[----:B------:R-:W-:Y:S01]  /*1cb0*/  ISETP.NE.AND P1, PT, R3, RZ, PT ;  /* 0x000000ff0300720c */ /* 0x000fe20003f25270 */
[----:B--2---:R-:W-:-:S04]  /*1cc0*/  IMAD.IADD R23, R23, 0x1, R20 ;  /* 0x0000000117177824 */ /* 0x004fc800078e0214 */
[----:B---3--:R-:W-:-:S05]  /*1cd0*/  IMAD.IADD R17, R23, 0x1, R17 ;  /* 0x0000000117117824 */ /* 0x008fca00078e0211 */
[----:B----4-:R-:W-:-:S05]  /*1ce0*/  IADD3 R21, PT, PT, R17, R21, RZ ;  /* 0x0000001511157210 */ /* 0x010fca0007ffe0ff */
[----:B-----5:R-:W-:-:S04]  /*1cf0*/  IMAD.IADD R25, R21, 0x1, R26 ;  /* 0x0000000115197824 */ /* 0x020fc800078e021a */
[----:B------:R-:W-:-:S05]  /*1d00*/  IMAD.IADD R27, R25, 0x1, R24 ;  /* 0x00000001191b7824 */ /* 0x000fca00078e0218 */
[----:B------:R-:W-:-:S05]  /*1d10*/  IADD3 R16, PT, PT, R27, R16, RZ ;  /* 0x000000101b107210 */ /* 0x000fca0007ffe0ff */
[----:B------:R-:W-:-:S04]  /*1d20*/  IMAD.IADD R6, R16, 0x1, R6 ;  /* 0x0000000110067824 */ /* 0x000fc800078e0206 */
[----:B------:R-:W-:-:S05]  /*1d30*/  IMAD.IADD R7, R6, 0x1, R7 ;  /* 0x0000000106077824 */ /* 0x000fca00078e0207 */
[----:B------:R-:W-:-:S05]  /*1d40*/  IADD3 R8, PT, PT, R7, R8, RZ ;  /* 0x0000000807087210 */ /* 0x000fca0007ffe0ff */
[----:B------:R-:W-:-:S04]  /*1d50*/  IMAD.IADD R9, R8, 0x1, R9 ;  /* 0x0000000108097824 */ /* 0x000fc800078e0209 */
[----:B------:R-:W-:-:S05]  /*1d60*/  IMAD.IADD R10, R9, 0x1, R10 ;  /* 0x00000001090a7824 */ /* 0x000fca00078e020a */
[----:B------:R-:W-:-:S05]  /*1d70*/  IADD3 R11, PT, PT, R10, R11, RZ ;  /* 0x0000000b0a0b7210 */ /* 0x000fca0007ffe0ff */
[----:B------:R-:W-:-:S04]  /*1d80*/  IMAD.IADD R12, R11, 0x1, R12 ;  /* 0x000000010b0c7824 */ /* 0x000fc800078e020c */
[----:B------:R-:W-:-:S05]  /*1d90*/  IMAD.IADD R13, R12, 0x1, R13 ;  /* 0x000000010c0d7824 */ /* 0x000fca00078e020d */
[----:B------:R-:W-:Y:S01]  /*1da0*/  IADD3 R14, PT, PT, R13, R14, RZ ;  /* 0x0000000e0d0e7210 */ /* 0x000fe20007ffe0ff */
[----:B------:R-:W-:Y:S04]  /*1db0*/  STG.E desc[UR36][R4.64+-0x1c], R23 ;  /* 0xffffe41704007986 */ /* 0x000fe8000c101924 */
        /* <DEDUP_REMOVED lines=12> */
[----:B------:R1:W-:Y:S01]  /*1e80*/  STG.E desc[UR36][R4.64+-0x4], R6 ;  /* 0xfffffc0604007986 */ /* 0x0003e2000c101924 */
[----:B0-----:R-:W-:-:S03]  /*1e90*/  IADD3 R20, PT, PT, R14, R15, RZ ;  /* 0x0000000f0e147210 */ /* 0x001fc60007ffe0ff */
[----:B------:R0:W-:Y:S01]  /*1ea0*/  STG.E desc[UR36][R4.64], R7 ;  /* 0x0000000704007986 */ /* 0x0001e2000c101924 */
[----:B-1----:R-:W-:-:S05]  /*1eb0*/  IADD3 R6, P2, PT, R4, 0x40, RZ ;  /* 0x0000004004067810 */ /* 0x002fca0007f5e0ff */
[----:B0-----:R-:W-:Y:S01]  /*1ec0*/  IMAD.X R7, RZ, RZ, R5, P2 ;  /* 0x000000ffff077224 */ /* 0x001fe200010e0605 */
[----:B------:R-:W-:Y:S07]  /*1ed0*/  @P1 BRA `(.L_x_46) ;  /* 0xfffffffc00241947 */ /* 0x000fee000383ffff */
[----:B------:R-:W-:Y:S05]  /*1ee0*/  BSYNC.RECONVERGENT B0 ;  /* 0x0000000000007941 */ /* 0x000fea0003800200 */
.L_x_45:
[----:B------:R-:W-:Y:S05]  /*1ef0*/  @!P0 BRA `(.L_x_47) ;  /* 0x00000004005c8947 */ /* 0x000fea0003800000 */
[----:B------:R-:W0:Y:S01]  /*1f00*/  LDCU UR4, c[0x0][0x3ac] ;  /* 0x00007580ff0477ac */ /* 0x000e220008000800 */
[----:B------:R-:W-:Y:S01]  /*1f10*/  ISETP.GE.U32.AND P0, PT, R19, 0x8, PT ;  /* 0x000000081300780c */ /* 0x000fe20003f06070 */
[----:B0-----:R-:W-:-:S04]  /*1f20*/  ULOP3.LUT UR5, UR4, 0x7, URZ, 0xc0, !UPT ;  /* 0x0000000704057892 */ /* 0x001fc8000f8ec0ff */
[----:B------:R-:W-:-:S08]  /*1f30*/  UISETP.NE.AND UP0, UPT, UR5, URZ, UPT ;  /* 0x000000ff0500728c */ /* 0x000fd0000bf05270 */
[----:B------:R-:W-:Y:S05]  /*1f40*/  @!P0 BRA `(.L_x_48) ;  /* 0x00000000006c8947 */ /* 0x000fea0003800000 */
[----:B------:R-:W0:Y:S02]  /*1f50*/  LDC.64 R4, c[0x0][0x3a0] ;  /* 0x0000e800ff047b82 */ /* 0x000e240000000a00 */
[----:B0-----:R-:W-:-:S05]  /*1f60*/  IMAD.WIDE.U32 R4, R0, 0x4, R4 ;  /* 0x0000000400047825 */ /* 0x001fca00078e0004 */
[----:B------:R-:W2:Y:S04]  /*1f70*/  LDG.E R3, desc[UR36][R4.64] ;  /* 0x0000002404037981 */ /* 0x000ea8000c1e1900 */
[----:B------:R-:W3:Y:S04]  /*1f80*/  LDG.E R6, desc[UR36][R4.64+0x4] ;  /* 0x0000042404067981 */ /* 0x000ee8000c1e1900 */
[----:B------:R-:W4:Y:S04]  /*1f90*/  LDG.E R8, desc[UR36][R4.64+0x8] ;  /* 0x0000082404087981 */ /* 0x000f28000c1e1900 */
[----:B------:R-:W5:Y:S04]  /*1fa0*/  LDG.E R10, desc[UR36][R4.64+0xc] ;  /* 0x00000c24040a7981 */ /* 0x000f68000c1e1900 */
[----:B------:R-:W5:Y:S04]  /*1fb0*/  LDG.E R12, desc[UR36][R4.64+0x10] ;  /* 0x00001024040c7981 */ /* 0x000f68000c1e1900 */
[----:B------:R-:W5:Y:S04]  /*1fc0*/  LDG.E R14, desc[UR36][R4.64+0x14] ;  /* 0x00001424040e7981 */ /* 0x000f68000c1e1900 */
[----:B------:R-:W5:Y:S04]  /*1fd0*/  LDG.E R16, desc[UR36][R4.64+0x18] ;  /* 0x0000182404107981 */ /* 0x000f68000c1e1900 */
[----:B------:R-:W5:Y:S01]  /*1fe0*/  LDG.E R24, desc[UR36][R4.64+0x1c] ;  /* 0x00001c2404187981 */ /* 0x000f62000c1e1900 */
[----:B------:R-:W-:-:S03]  /*1ff0*/  IADD3 R0, PT, PT, R0, 0x8, RZ ;  /* 0x0000000800007810 */ /* 0x000fc60007ffe0ff */
[----:B------:R0:W-:Y:S01]  /*2000*/  STG.E desc[UR36][R4.64], R20 ;  /* 0x0000001404007986 */ /* 0x0001e2000c101924 */
[----:B--2---:R-:W-:-:S04]  /*2010*/  IMAD.IADD R3, R20, 0x1, R3 ;  /* 0x0000000114037824 */ /* 0x004fc800078e0203 */
[----:B---3--:R-:W-:Y:S01]  /*2020*/  IMAD.IADD R7, R3, 0x1, R6 ;  /* 0x0000000103077824 */ /* 0x008fe200078e0206 */
[----:B------:R1:W-:Y:S04]  /*2030*/  STG.E desc[UR36][R4.64+0x4], R3 ;  /* 0x0000040304007986 */ /* 0x0003e8000c101924 */
[----:B----4-:R-:W-:Y:S01]  /*2040*/  IADD3 R9, PT, PT, R7, R8, RZ ;  /* 0x0000000807097210 */ /* 0x010fe20007ffe0ff */
[----:B------:R1:W-:Y:S04]  /*2050*/  STG.E desc[UR36][R4.64+0x8], R7 ;  /* 0x0000080704007986 */ /* 0x0003e8000c101924 */
[----:B-----5:R-:W-:Y:S01]  /*2060*/  IMAD.IADD R11, R9, 0x1, R10 ;  /* 0x00000001090b7824 */ /* 0x020fe200078e020a */
[----:B------:R1:W-:Y:S03]  /*2070*/  STG.E desc[UR36][R4.64+0xc], R9 ;  /* 0x00000c0904007986 */ /* 0x0003e6000c101924 */
[----:B------:R-:W-:Y:S01]  /*2080*/  IMAD.IADD R13, R11, 0x1, R12 ;  /* 0x000000010b0d7824 */ /* 0x000fe200078e020c */
[----:B------:R1:W-:Y:S04]  /*2090*/  STG.E desc[UR36][R4.64+0x10], R11 ;  /* 0x0000100b04007986 */ /* 0x0003e8000c101924 */
[----:B------:R-:W-:Y:S01]  /*20a0*/  IADD3 R15, PT, PT, R13, R14, RZ ;  /* 0x0000000e0d0f7210 */ /* 0x000fe20007ffe0ff */
[----:B------:R1:W-:Y:S04]  /*20b0*/  STG.E desc[UR36][R4.64+0x14], R13 ;  /* 0x0000140d04007986 */ /* 0x0003e8000c101924 */
[----:B------:R-:W-:Y:S01]  /*20c0*/  IMAD.IADD R17, R15, 0x1, R16 ;  /* 0x000000010f117824 */ /* 0x000fe200078e0210 */
[----:B------:R1:W-:Y:S03]  /*20d0*/  STG.E desc[UR36][R4.64+0x18], R15 ;  /* 0x0000180f04007986 */ /* 0x0003e6000c101924 */
[----:B0-----:R-:W-:Y:S01]  /*20e0*/  IMAD.IADD R20, R17, 0x1, R24 ;  /* 0x0000000111147824 */ /* 0x001fe200078e0218 */
[----:B------:R1:W-:Y:S06]  /*20f0*/  STG.E desc[UR36][R4.64+0x1c], R17 ;  /* 0x00001c1104007986 */ /* 0x0003ec000c101924 */
.L_x_48:
[----:B------:R-:W-:Y:S04]  /*2100*/  BSSY.RECONVERGENT B0, `(.L_x_49) ;  /* 0x000002d000007945 */ /* 0x000fe80003800200 */
[----:B------:R-:W-:Y:S05]  /*2110*/  BRA.U !UP0, `(.L_x_50) ;  /* 0x0000000108ac7547 */ /* 0x000fea000b800000 */
[----:B------:R-:W-:Y:S02]  /*2120*/  UISETP.GE.U32.AND UP0, UPT, UR5, 0x4, UPT ;  /* 0x000000040500788c */ /* 0x000fe4000bf06070 */
[----:B------:R-:W-:-:S04]  /*2130*/  ULOP3.LUT UR4, UR4, 0x3, URZ, 0xc0, !UPT ;  /* 0x0000000304047892 */ /* 0x000fc8000f8ec0ff */
[----:B------:R-:W-:-:S03]  /*2140*/  UISETP.NE.AND UP1, UPT, UR4, URZ, UPT ;  /* 0x000000ff0400728c */ /* 0x000fc6000bf25270 */
[----:B------:R-:W-:Y:S08]  /*2150*/  BRA.U !UP0, `(.L_x_51) ;  /* 0x00000001083c7547 */ /* 0x000ff0000b800000 */
[----:B-1----:R-:W0:Y:S02]  /*2160*/  LDC.64 R4, c[0x0][0x3a0] ;  /* 0x0000e800ff047b82 */ /* 0x002e240000000a00 */
[----:B0-----:R-:W-:-:S05]  /*2170*/  IMAD.WIDE.U32 R4, R0, 0x4, R4 ;  /* 0x0000000400047825 */ /* 0x001fca00078e0004 */
[----:B------:R-:W2:Y:S04]  /*2180*/  LDG.E R3, desc[UR36][R4.64] ;  /* 0x0000002404037981 */ /* 0x000ea8000c1e1900 */
[----:B------:R-:W3:Y:S04]  /*2190*/  LDG.E R6, desc[UR36][R4.64+0x4] ;  /* 0x0000042404067981 */ /* 0x000ee8000c1e1900 */
[----:B------:R-:W4:Y:S04]  /*21a0*/  LDG.E R8, desc[UR36][R4.64+0x8] ;  /* 0x0000082404087981 */ /* 0x000f28000c1e1900 */
[----:B------:R-:W5:Y:S01]  /*21b0*/  LDG.E R10, desc[UR36][R4.64+0xc] ;  /* 0x00000c24040a7981 */ /* 0x000f62000c1e1900 */
[----:B------:R-:W-:-:S03]  /*21c0*/  VIADD R0, R0, 0x4 ;  /* 0x0000000400007836 */ /* 0x000fc60000000000 */
[----:B------:R5:W-:Y:S01]  /*21d0*/  STG.E desc[UR36][R4.64], R20 ;  /* 0x0000001404007986 */ /* 0x000be2000c101924 */
[----:B--2---:R-:W-:-:S04]  /*21e0*/  IMAD.IADD R3, R20, 0x1, R3 ;  /* 0x0000000114037824 */ /* 0x004fc800078e0203 */
[----:B---3--:R-:W-:Y:S01]  /*21f0*/  IMAD.IADD R7, R3, 0x1, R6 ;  /* 0x0000000103077824 */ /* 0x008fe200078e0206 */
[----:B------:R0:W-:Y:S04]  /*2200*/  STG.E desc[UR36][R4.64+0x4], R3 ;  /* 0x0000040304007986 */ /* 0x0001e8000c101924 */
[----:B----4-:R-:W-:Y:S01]  /*2210*/  IADD3 R9, PT, PT, R7, R8, RZ ;  /* 0x0000000807097210 */ /* 0x010fe20007ffe0ff */
[----:B------:R0:W-:Y:S04]  /*2220*/  STG.E desc[UR36][R4.64+0x8], R7 ;  /* 0x0000080704007986 */ /* 0x0001e8000c101924 */
[----:B------:R0:W-:Y:S01]  /*2230*/  STG.E desc[UR36][R4.64+0xc], R9 ;  /* 0x00000c0904007986 */ /* 0x0001e2000c101924 */
[----:B-----5:R-:W-:-:S07]  /*2240*/  IMAD.IADD R20, R9, 0x1, R10 ;  /* 0x0000000109147824 */ /* 0x020fce00078e020a */
.L_x_51:
[----:B------:R-:W-:Y:S05]  /*2250*/  BRA.U !UP1, `(.L_x_50) ;  /* 0x00000001095c7547 */ /* 0x000fea000b800000 */
[----:B01----:R-:W0:Y:S02]  /*2260*/  LDC.64 R4, c[0x0][0x3a0] ;  /* 0x0000e800ff047b82 */ /* 0x003e240000000a00 */
[----:B0-----:R-:W-:-:S05]  /*2270*/  IMAD.WIDE.U32 R4, R0, 0x4, R4 ;  /* 0x0000000400047825 */ /* 0x001fca00078e0004 */
[----:B------:R-:W2:Y:S01]  /*2280*/  LDG.E R3, desc[UR36][R4.64] ;  /* 0x0000002404037981 */ /* 0x000ea2000c1e1900 */
[----:B------:R-:W-:Y:S01]  /*2290*/  UIADD3 UR4, UPT, UPT, -UR4, 0x1, URZ ;  /* 0x0000000104047890 */ /* 0x000fe2000fffe1ff */
[----:B------:R-:W-:Y:S02]  /*22a0*/  IADD3 R0, P0, PT, R4, 0x4, RZ ;  /* 0x0000000404007810 */ /* 0x000fe40007f1e0ff */
[----:B------:R3:W-:Y:S01]  /*22b0*/  STG.E desc[UR36][R4.64], R20 ;  /* 0x0000001404007986 */ /* 0x0007e2000c101924 */
[----:B------:R-:W-:Y:S01]  /*22c0*/  UISETP.NE.AND UP0, UPT, UR4, URZ, UPT ;  /* 0x000000ff0400728c */ /* 0x000fe2000bf05270 */
[----:B------:R-:W-:Y:S01]  /*22d0*/  IADD3.X R7, PT, PT, RZ, R5, RZ, P0, !PT ;  /* 0x00000005ff077210 */ /* 0x000fe200007fe4ff */
[----:B--2---:R-:W-:-:S07]  /*22e0*/  IMAD.IADD R3, R3, 0x1, R20 ;  /* 0x0000000103037824 */ /* 0x004fce00078e0214 */
[----:B---3--:R-:W-:Y:S05]  /*22f0*/  BRA.U !UP0, `(.L_x_50) ;  /* 0x0000000108347547 */ /* 0x008fea000b800000 */
[----:B------:R-:W-:Y:S01]  /*2300*/  MOV R8, R0 ;  /* 0x0000000000087202 */ /* 0x000fe20000000f00 */
[----:B------:R-:W-:Y:S02]  /*2310*/  IMAD.MOV.U32 R6, RZ, RZ, R3 ;  /* 0x000000ffff067224 */ /* 0x000fe400078e0003 */
[----:B------:R-:W-:-:S07]  /*2320*/  IMAD.U32 R0, RZ, RZ, UR4 ;  /* 0x00000004ff007e24 */ /* 0x000fce000f8e00ff */
.L_x_52:
[----:B------:R-:W-:Y:S01]  /*2330*/  IMAD.MOV.U32 R4, RZ, RZ, R8 ;  /* 0x000000ffff047224 */ /* 0x000fe200078e0008 */
[----:B------:R-:W-:-:S05]  /*2340*/  MOV R5, R7 ;  /* 0x0000000700057202 */ /* 0x000fca0000000f00 */
[----:B------:R-:W2:Y:S01]  /*2350*/  LDG.E R3, desc[UR36][R4.64] ;  /* 0x0000002404037981 */ /* 0x000ea2000c1e1900 */
[----:B------:R-:W-:Y:S01]  /*2360*/  VIADD R0, R0, 0x1 ;  /* 0x0000000100007836 */ /* 0x000fe20000000000 */
[----:B------:R-:W-:Y:S02]  /*2370*/  IADD3 R8, P1, PT, R4, 0x4, RZ ;  /* 0x0000000404087810 */ /* 0x000fe40007f3e0ff */
[----:B------:R2:W-:Y:S02]  /*2380*/  STG.E desc[UR36][R4.64], R6 ;  /* 0x0000000604007986 */ /* 0x0005e4000c101924 */
[----:B------:R-:W-:Y:S01]  /*2390*/  ISETP.NE.AND P0, PT, R0, RZ, PT ;  /* 0x000000ff0000720c */ /* 0x000fe20003f05270 */
[----:B------:R-:W-:Y:S01]  /*23a0*/  IMAD.X R7, RZ, RZ, R5, P1 ;  /* 0x000000ffff077224 */ /* 0x000fe200008e0605 */
[----:B--2---:R-:W-:-:S11]  /*23b0*/  IADD3 R6, PT, PT, R3, R6, RZ ;  /* 0x0000000603067210 */ /* 0x004fd60007ffe0ff */
[----:B------:R-:W-:Y:S05]  /*23c0*/  @P0 BRA `(.L_x_52) ;  /* 0xfffffffc00d80947 */ /* 0x000fea000383ffff */
.L_x_50:
[----:B------:R-:W-:Y:S05]  /*23d0*/  BSYNC.RECONVERGENT B0 ;  /* 0x0000000000007941 */ /* 0x000fea0003800200 */
.L_x_49:
[----:B------:R-:W-:Y:S05]  /*23e0*/  BRA `(.L_x_47) ;  /* 0x0000000000207947 */ /* 0x000fea0003800000 */
.L_x_7:
[----:B------:R-:W-:Y:S01]  /*23f0*/  MOV R0, 0x158 ;  /* 0x0000015800007802 */ /* 0x000fe20000000f00 */
[----:B------:R-:W0:Y:S01]  /*2400*/  LDCU.64 UR4, c[0x4][0x148] ;  /* 0x01002900ff0477ac */ /* 0x000e220008000a00 */
[----:B------:R-:W-:Y:S02]  /*2410*/  CS2R R6, SRZ ;  /* 0x0000000000067805 */ /* 0x000fe4000001ff00 */
[----:B------:R1:W2:Y:S01]  /*2420*/  LDC.64 R8, c[0x4][R0] ;  /* 0x0100000000087b82 */ /* 0x0002a20000000a00 */
[----:B0-----:R-:W-:Y:S02]  /*2430*/  IMAD.U32 R4, RZ, RZ, UR4 ;  /* 0x00000004ff047e24 */ /* 0x001fe4000f8e00ff */
[----:B-1----:R-:W-:-:S07]  /*2440*/  IMAD.U32 R5, RZ, RZ, UR5 ;  /* 0x00000005ff057e24 */ /* 0x002fce000f8e00ff */
[----:B------:R-:W-:-:S07]  /*2450*/  LEPC R20, `(.L_x_47) ;  /* 0x000000001014794e */ /* 0x000fce0000000000 */
[----:B--2---:R-:W-:Y:S05]  /*2460*/  CALL.ABS.NOINC R8 ;  /* 0x0000000008007343 */ /* 0x004fea0003c00000 */
.L_x_47:
[----:B------:R-:W2:Y:S02]  /*2470*/  LDCU UR4, c[0x0][0x3ac] ;  /* 0x00007580ff0477ac */ /* 0x000ea40008000800 */
[----:B--2---:R-:W-:-:S09]  /*2480*/  UISETP.GE.AND UP0, UPT, UR4, 0x1, UPT ;  /* 0x000000010400788c */ /* 0x004fd2000bf06270 */
[----:B------:R-:W-:Y:S05]  /*2490*/  BRA.U !UP0, `(.L_x_53) ;  /* 0x0000001508787547 */ /* 0x000fea000b800000 */
[----:B------:R-:W-:Y:S01]  /*24a0*/  UISETP.GE.U32.AND UP0, UPT, UR4, 0x10, UPT ;  /* 0x000000100400788c */ /* 0x000fe2000bf06070 */
[----:B------:R-:W-:-:S08]  /*24b0*/  HFMA2 R24, -RZ, RZ, 0, 0 ;  /* 0x00000000ff187431 */ /* 0x000fd000000001ff */
[----:B------:R-:W-:Y:S05]  /*24c0*/  BRA.U !UP0, `(.L_x_54) ;  /* 0x0000000908d87547 */ /* 0x000fea000b800000 */
[----:B------:R-:W2:Y:S01]  /*24d0*/  LDCU.64 UR6, c[0x0][0x3a0] ;  /* 0x00007400ff0677ac */ /* 0x000ea20008000a00 */
[----:B------:R-:W-:Y:S01]  /*24e0*/  BSSY.RECONVERGENT B6, `(.L_x_54) ;  /* 0x00000b4000067945 */ /* 0x000fe20003800200 */
[----:B------:R-:W-:-:S04]  /*24f0*/  ULOP3.LUT UR4, UR4, 0x7ffffff0, URZ, 0xc0, !UPT ;  /* 0x7ffffff004047892 */ /* 0x000fc8000f8ec0ff */
[----:B------:R-:W-:Y:S02]  /*2500*/  UIADD3 UR5, UPT, UPT, -UR4, URZ, URZ ;  /* 0x000000ff04057290 */ /* 0x000fe4000fffe1ff */
[----:B------:R-:W-:-:S04]  /*2510*/  IMAD.U32 R24, RZ, RZ, UR4 ;  /* 0x00000004ff187e24 */ /* 0x000fc8000f8e00ff */
[----:B------:R-:W-:Y:S01]  /*2520*/  IMAD.U32 R25, RZ, RZ, UR5 ;  /* 0x00000005ff197e24 */ /* 0x000fe2000f8e00ff */
[----:B--2---:R-:W-:-:S04]  /*2530*/  UIADD3 UR6, UP0, UPT, UR6, 0x20, URZ ;  /* 0x0000002006067890 */ /* 0x004fc8000ff1e0ff */
[----:B------:R-:W-:Y:S02]  /*2540*/  UIADD3.X UR7, UPT, UPT, URZ, UR7, URZ, UP0, !UPT ;  /* 0x00000007ff077290 */ /* 0x000fe400087fe4ff */
[----:B------:R-:W-:-:S04]  /*2550*/  MOV R16, UR6 ;  /* 0x0000000600107c02 */ /* 0x000fc80008000f00 */
[----:B-1----:R-:W-:-:S07]  /*2560*/  IMAD.U32 R17, RZ, RZ, UR7 ;  /* 0x00000007ff117e24 */ /* 0x002fce000f8e00ff */
.L_x_71:
[----:B------:R-:W2:Y:S01]  /*2570*/  LDG.E R0, desc[UR36][R16.64+-0x20] ;  /* 0xffffe02410007981 */ /* 0x000ea2000c1e1900 */
[----:B------:R-:W1:Y:S01]  /*2580*/  LDCU UR4, c[0x0][0x2f8] ;  /* 0x00005f00ff0477ac */ /* 0x000e620008000800 */
[----:B------:R-:W-:Y:S01]  /*2590*/  MOV R8, 0x158 ;  /* 0x0000015800087802 */ /* 0x000fe20000000f00 */
[----:B0-----:R-:W-:Y:S01]  /*25a0*/  IMAD.MOV.U32 R7, RZ, RZ, R2 ;  /* 0x000000ffff077224 */ /* 0x001fe200078e0002 */
[----:B------:R-:W-:Y:S02]  /*25b0*/  IADD3 R25, PT, PT, R25, 0x10, RZ ;  /* 0x0000001019197810 */ /* 0x000fe40007ffe0ff */
[----:B------:R-:W-:Y:S02]  /*25c0*/  MOV R6, R22 ;  /* 0x0000001600067202 */ /* 0x000fe40000000f00 */
[----:B------:R-:W0:Y:S01]  /*25d0*/  LDC.64 R8, c[0x4][R8] ;  /* 0x0100000008087b82 */ /* 0x000e220000000a00 */
[----:B------:R-:W-:-:S04]  /*25e0*/  ISETP.NE.AND P0, PT, R25, RZ, PT ;  /* 0x000000ff1900720c */ /* 0x000fc80003f05270 */
[----:B------:R-:W-:Y:S01]  /*25f0*/  P2R R26, PR, RZ, 0x1 ;  /* 0x00000001ff1a7803 */ /* 0x000fe20000000000 */
[----:B-1----:R-:W-:Y:S01]  /*2600*/  VIADD R19, R22, -UR4 ;  /* 0x8000000416137c36 */ /* 0x002fe20008000000 */
[----:B------:R-:W1:Y:S02]  /*2610*/  LDCU.64 UR4, c[0x4][0x140] ;  /* 0x01002800ff0477ac */ /* 0x000e640008000a00 */
[----:B-1----:R-:W-:Y:S02]  /*2620*/  IMAD.U32 R4, RZ, RZ, UR4 ;  /* 0x00000004ff047e24 */ /* 0x002fe4000f8e00ff */
[----:B------:R-:W-:Y:S01]  /*2630*/  IMAD.U32 R5, RZ, RZ, UR5 ;  /* 0x00000005ff057e24 */ /* 0x000fe2000f8e00ff */
[----:B0-2---:R1:W-:Y:S06]  /*2640*/  STL [R19], R0 ;  /* 0x0000000013007387 */ /* 0x0053ec0000100800 */
[----:B------:R-:W-:-:S07]  /*2650*/  LEPC R20, `(.L_x_55) ;  /* 0x000000001014794e */ /* 0x000fce0000000000 */
[----:B-1----:R-:W-:Y:S05]  /*2660*/  CALL.ABS.NOINC R8 ;  /* 0x0000000008007343 */ /* 0x002fea0003c00000 */
.L_x_55:
[----:B------:R-:W2:Y:S01]  /*2670*/  LDG.E R0, desc[UR36][R16.64+-0x1c] ;  /* 0xffffe42410007981 */ /* 0x000ea2000c1e1900 */
[----:B------:R-:W-:Y:S01]  /*2680*/  MOV R23, 0x158 ;  /* 0x0000015800177802 */ /* 0x000fe20000000f00 */
[----:B------:R-:W0:Y:S01]  /*2690*/  LDCU.64 UR4, c[0x4][0x140] ;  /* 0x01002800ff0477ac */ /* 0x000e220008000a00 */
[----:B------:R-:W-:Y:S02]  /*26a0*/  IMAD.MOV.U32 R6, RZ, RZ, R22 ;  /* 0x000000ffff067224 */ /* 0x000fe400078e0016 */
[----:B------:R1:W3:Y:S01]  /*26b0*/  LDC.64 R8, c[0x4][R23] ;  /* 0x0100000017087b82 */ /* 0x0002e20000000a00 */
[----:B------:R-:W-:Y:S02]  /*26c0*/  IMAD.MOV.U32 R7, RZ, RZ, R2 ;  /* 0x000000ffff077224 */ /* 0x000fe400078e0002 */
[----:B0-----:R-:W-:Y:S01]  /*26d0*/  IMAD.U32 R4, RZ, RZ, UR4 ;  /* 0x00000004ff047e24 */ /* 0x001fe2000f8e00ff */
[----:B------:R-:W-:Y:S01]  /*26e0*/  MOV R5, UR5 ;  /* 0x0000000500057c02 */ /* 0x000fe20008000f00 */
[----:B--23--:R1:W-:Y:S06]  /*26f0*/  STL [R19], R0 ;  /* 0x0000000013007387 */ /* 0x00c3ec0000100800 */
[----:B------:R-:W-:-:S07]  /*2700*/  LEPC R20, `(.L_x_56) ;  /* 0x000000001014794e */ /* 0x000fce0000000000 */
[----:B-1----:R-:W-:Y:S05]  /*2710*/  CALL.ABS.NOINC R8 ;  /* 0x0000000008007343 */ /* 0x002fea0003c00000 */
.L_x_56:
        /* <DEDUP_REMOVED lines=10> */
.L_x_57:
        /* <DEDUP_REMOVED lines=10> */
.L_x_58:
        /* <DEDUP_REMOVED lines=10> */
.L_x_59:
        /* <DEDUP_REMOVED lines=10> */
.L_x_60:
        /* <DEDUP_REMOVED lines=10> */
.L_x_61:
        /* <DEDUP_REMOVED lines=10> */
.L_x_62:
        /* <DEDUP_REMOVED lines=10> */
.L_x_63:
        /* <DEDUP_REMOVED lines=10> */
.L_x_64:
        /* <DEDUP_REMOVED lines=10> */
.L_x_65:
        /* <DEDUP_REMOVED lines=10> */
.L_x_66:
        /* <DEDUP_REMOVED lines=10> */
.L_x_67:
        /* <DEDUP_REMOVED lines=10> */
.L_x_68:
        /* <DEDUP_REMOVED lines=10> */
.L_x_69:
        /* <DEDUP_REMOVED lines=10> */
.L_x_70:
[----:B------:R-:W-:Y:S02]  /*2fe0*/  ISETP.NE.AND P6, PT, R26, RZ, PT ;  /* 0x000000ff1a00720c */ /* 0x000fe40003fc5270 */
[----:B------:R-:W-:-:S05]  /*2ff0*/  IADD3 R16, P0, PT, R16, 0x40, RZ ;  /* 0x0000004010107810 */ /* 0x000fca0007f1e0ff */
[----:B------:R-:W-:-:S06]  /*3000*/  IMAD.X R17, RZ, RZ, R17, P0 ;  /* 0x000000ffff117224 */ /* 0x000fcc00000e0611 */
[----:B------:R-:W-:Y:S05]  /*3010*/  @P6 BRA `(.L_x_71) ;  /* 0xfffffff400546947 */ /* 0x000fea000383ffff */
[----:B------:R-:W-:Y:S05]  /*3020*/  BSYNC.RECONVERGENT B6 ;  /* 0x0000000000067941 */ /* 0x000fea0003800200 */
.L_x_54:
[----:B------:R-:W2:Y:S01]  /*3030*/  LDC R23, c[0x0][0x3ac] ;  /* 0x0000eb00ff177b82 */ /* 0x000ea20000000800 */
[----:B------:R-:W-:Y:S01]  /*3040*/  BSSY.RECONVERGENT B6, `(.L_x_53) ;  /* 0x00000a3000067945 */ /* 0x000fe20003800200 */
[----:B--2---:R-:W-:-:S13]  /*3050*/  LOP3.LUT P0, R0, R23, 0xf, RZ, 0xc0, !PT ;  /* 0x0000000f17007812 */ /* 0x004fda000780c0ff */
[----:B------:R-:W-:Y:S05]  /*3060*/  @!P0 BRA `(.L_x_72) ;  /* 0x0000000800808947 */ /* 0x000fea0003800000 */
[----:B------:R-:W-:Y:S02]  /*3070*/  ISETP.GE.U32.AND P0, PT, R0, 0x8, PT ;  /* 0x000000080000780c */ /* 0x000fe40003f06070 */
[----:B------:R-:W-:-:S11]  /*3080*/  LOP3.LUT R23, R23, 0x7, RZ, 0xc0, !PT ;  /* 0x0000000717177812 */ /* 0x000fd600078ec0ff */
[----:B------:R-:W-:Y:S05]  /*3090*/  @!P0 BRA `(.L_x_73) ;  /* 0x0000000400508947 */ /* 0x000fea0003800000 */
[----:B-1----:R-:W1:Y:S01]  /*30a0*/  LDC.64 R16, c[0x0][0x3a0] ;  /* 0x0000e800ff107b82 */ /* 0x002e620000000a00 */
[----:B------:R-:W-:Y:S01]  /*30b0*/  MOV R19, 0x158 ;  /* 0x0000015800137802 */ /* 0x000fe20000000f00 */
[----:B------:R-:W2:Y:S01]  /*30c0*/  LDCU.64 UR4, c[0x4][0x140] ;  /* 0x01002800ff0477ac */ /* 0x000ea20008000a00 */
[----:B-1----:R-:W-:-:S05]  /*30d0*/  IMAD.WIDE.U32 R16, R24, 0x4, R16 ;  /* 0x0000000418107825 */ /* 0x002fca00078e0010 */
[----:B------:R-:W3:Y:S01]  /*30e0*/  LDG.E R0, desc[UR36][R16.64] ;  /* 0x0000002410007981 */ /* 0x000ee2000c1e1900 */
[----:B0-----:R0:W1:Y:S01]  /*30f0*/  LDC.64 R8, c[0x4][R19] ;  /* 0x0100000013087b82 */ /* 0x0010620000000a00 */
[----:B--2---:R-:W-:Y:S01]  /*3100*/  MOV R4, UR4 ;  /* 0x0000000400047c02 */ /* 0x004fe20008000f00 */
[----:B------:R-:W-:Y:S01]  /*3110*/  IMAD.U32 R5, RZ, RZ, UR5 ;  /* 0x00000005ff057e24 */ /* 0x000fe2000f8e00ff */
[----:B------:R-:W-:Y:S01]  /*3120*/  MOV R7, R2 ;  /* 0x0000000200077202 */ /* 0x000fe20000000f00 */
[----:B------:R-:W-:Y:S01]  /*3130*/  IMAD.MOV.U32 R6, RZ, RZ, R22 ;  /* 0x000000ffff067224 */ /* 0x000fe200078e0016 */
[----:B-1-3--:R0:W-:Y:S06]  /*3140*/  STL [R1], R0 ;  /* 0x0000000001007387 */ /* 0x00a1ec0000100800 */
[----:B------:R-:W-:-:S07]  /*3150*/  LEPC R20, `(.L_x_74) ;  /* 0x000000001014794e */ /* 0x000fce0000000000 */
[----:B0-----:R-:W-:Y:S05]  /*3160*/  CALL.ABS.NOINC R8 ;  /* 0x0000000008007343 */ /* 0x001fea0003c00000 */
.L_x_74:
        /* <DEDUP_REMOVED lines=10> */
.L_x_75:
        /* <DEDUP_REMOVED lines=10> */
.L_x_76:
        /* <DEDUP_REMOVED lines=10> */
.L_x_77:
        /* <DEDUP_REMOVED lines=10> */
.L_x_78:
        /* <DEDUP_REMOVED lines=10> */
.L_x_79:
        /* <DEDUP_REMOVED lines=10> */
.L_x_80:
        /* <DEDUP_REMOVED lines=10> */
.L_x_81:
[----:B------:R-:W-:-:S07]  /*35d0*/  VIADD R24, R24, 0x8 ;  /* 0x0000000818187836 */ /* 0x000fce0000000000 */
.L_x_73:
[----:B------:R-:W-:-:S13]  /*35e0*/  ISETP.NE.AND P0, PT, R23, RZ, PT ;  /* 0x000000ff1700720c */ /* 0x000fda0003f05270 */
[----:B------:R-:W-:Y:S05]  /*35f0*/  @!P0 BRA `(.L_x_72) ;  /* 0x00000004001c8947 */ /* 0x000fea0003800000 */
[----:B------:R-:W2:Y:S01]  /*3600*/  LDC R0, c[0x0][0x3ac] ;  /* 0x0000eb00ff007b82 */ /* 0x000ea20000000800 */
[----:B------:R-:W-:Y:S02]  /*3610*/  ISETP.GE.U32.AND P0, PT, R23, 0x4, PT ;  /* 0x000000041700780c */ /* 0x000fe40003f06070 */
[----:B--2---:R-:W-:-:S11]  /*3620*/  LOP3.LUT R23, R0, 0x3, RZ, 0xc0, !PT ;  /* 0x0000000300177812 */ /* 0x004fd600078ec0ff */
        /* <DEDUP_REMOVED lines=14> */
.L_x_83:
        /* <DEDUP_REMOVED lines=10> */
.L_x_84:
        /* <DEDUP_REMOVED lines=10> */
.L_x_85:
        /* <DEDUP_REMOVED lines=10> */
.L_x_86:
[----:B------:R-:W-:-:S07]  /*38f0*/  VIADD R24, R24, 0x4 ;  /* 0x0000000418187836 */ /* 0x000fce0000000000 */
.L_x_82:
[----:B------:R-:W-:-:S13]  /*3900*/  ISETP.NE.AND P0, PT, R23, RZ, PT ;  /* 0x000000ff1700720c */ /* 0x000fda0003f05270 */
[----:B------:R-:W-:Y:S05]  /*3910*/  @!P0 BRA `(.L_x_72) ;  /* 0x0000000000548947 */ /* 0x000fea0003800000 */
[----:B-1----:R-:W1:Y:S01]  /*3920*/  LDC.64 R16, c[0x0][0x3a0] ;  /* 0x0000e800ff107b82 */ /* 0x002e620000000a00 */
[----:B------:R-:W-:Y:S02]  /*3930*/  IMAD.MOV R23, RZ, RZ, -R23 ;  /* 0x000000ffff177224 */ /* 0x000fe400078e0a17 */
[----:B-1----:R-:W-:-:S07]  /*3940*/  IMAD.WIDE.U32 R16, R24, 0x4, R16 ;  /* 0x0000000418107825 */ /* 0x002fce00078e0010 */
.L_x_88:
[----:B------:R-:W2:Y:S01]  /*3950*/  LDG.E R0, desc[UR36][R16.64] ;  /* 0x0000002410007981 */ /* 0x000ea2000c1e1900 */
[----:B------:R-:W-:Y:S01]  /*3960*/  MOV R8, 0x158 ;  /* 0x0000015800087802 */ /* 0x000fe20000000f00 */
[----:B------:R-:W1:Y:S01]  /*3970*/  LDCU.64 UR4, c[0x4][0x140] ;  /* 0x01002800ff0477ac */ /* 0x000e620008000a00 */
[----:B------:R-:W-:Y:S01]  /*3980*/  IADD3 R23, PT, PT, R23, 0x1, RZ ;  /* 0x0000000117177810 */ /* 0x000fe20007ffe0ff */
[----:B0-----:R-:W-:Y:S01]  /*3990*/  IMAD.MOV.U32 R7, RZ, RZ, R2 ;  /* 0x000000ffff077224 */ /* 0x001fe200078e0002 */
[----:B------:R-:W-:Y:S02]  /*39a0*/  MOV R6, R22 ;  /* 0x0000001600067202 */ /* 0x000fe40000000f00 */
[----:B------:R-:W0:Y:S01]  /*39b0*/  LDC.64 R8, c[0x4][R8] ;  /* 0x0100000008087b82 */ /* 0x000e220000000a00 */
[----:B------:R-:W-:Y:S01]  /*39c0*/  ISETP.NE.AND P0, PT, R23, RZ, PT ;  /* 0x000000ff1700720c */ /* 0x000fe20003f05270 */
[----:B-1----:R-:W-:Y:S02]  /*39d0*/  IMAD.U32 R4, RZ, RZ, UR4 ;  /* 0x00000004ff047e24 */ /* 0x002fe4000f8e00ff */
[----:B------:R-:W-:Y:S01]  /*39e0*/  IMAD.U32 R5, RZ, RZ, UR5 ;  /* 0x00000005ff057e24 */ /* 0x000fe2000f8e00ff */
[----:B--2---:R1:W-:Y:S02]  /*39f0*/  STL [R1], R0 ;  /* 0x0000000001007387 */ /* 0x0043e40000100800 */
[----:B01----:R-:W-:-:S07]  /*3a00*/  P2R R0, PR, RZ, 0x1 ;  /* 0x00000001ff007803 */ /* 0x003fce0000000000 */
[----:B------:R-:W-:-:S07]  /*3a10*/  LEPC R20, `(.L_x_87) ;  /* 0x000000001014794e */ /* 0x000fce0000000000 */
[----:B------:R-:W-:Y:S05]  /*3a20*/  CALL.ABS.NOINC R8 ;  /* 0x0000000008007343 */ /* 0x000fea0003c00000 */
.L_x_87:
[----:B------:R-:W-:Y:S02]  /*3a30*/  ISETP.NE.AND P6, PT, R23, RZ, PT ;  /* 0x000000ff1700720c */ /* 0x000fe40003fc5270 */
[----:B------:R-:W-:-:S05]  /*3a40*/  IADD3 R16, P0, PT, R16, 0x4, RZ ;  /* 0x0000000410107810 */ /* 0x000fca0007f1e0ff */
[----:B------:R-:W-:-:S06]  /*3a50*/  IMAD.X R17, RZ, RZ, R17, P0 ;  /* 0x000000ffff117224 */ /* 0x000fcc00000e0611 */
[----:B------:R-:W-:Y:S05]  /*3a60*/  @P6 BRA `(.L_x_88) ;  /* 0xfffffffc00b86947 */ /* 0x000fea000383ffff */
.L_x_72:
[----:B------:R-:W-:Y:S05]  /*3a70*/  BSYNC.RECONVERGENT B6 ;  /* 0x0000000000067941 */ /* 0x000fea0003800200 */
.L_x_53:
[----:B------:R-:W-:Y:S01]  /*3a80*/  MOV R0, 0x158 ;  /* 0x0000015800007802 */ /* 0x000fe20000000f00 */
[----:B------:R-:W2:Y:S01]  /*3a90*/  LDCU.64 UR4, c[0x4][0x148] ;  /* 0x01002900ff0477ac */ /* 0x000ea20008000a00 */
[----:B01----:R-:W-:Y:S02]  /*3aa0*/  CS2R R6, SRZ ;  /* 0x0000000000067805 */ /* 0x003fe4000001ff00 */
[----:B------:R0:W1:Y:S01]  /*3ab0*/  LDC.64 R2, c[0x4][R0] ;  /* 0x0100000000027b82 */ /* 0x0000620000000a00 */
[----:B--2---:R-:W-:Y:S01]  /*3ac0*/  MOV R4, UR4 ;  /* 0x0000000400047c02 */ /* 0x004fe20008000f00 */
[----:B0-----:R-:W-:-:S07]  /*3ad0*/  IMAD.U32 R5, RZ, RZ, UR5 ;  /* 0x00000005ff057e24 */ /* 0x001fce000f8e00ff */
[----:B------:R-:W-:-:S07]  /*3ae0*/  LEPC R20, `(.L_x_6) ;  /* 0x000000001014794e */ /* 0x000fce0000000000 */
[----:B-1----:R-:W-:Y:S05]  /*3af0*/  CALL.ABS.NOINC R2 ;  /* 0x0000000002007343 */ /* 0x002fea0003c00000 */
.L_x_6:
[----:B------:R-:W1:Y:S02]  /*3b00*/  LDCU UR4, c[0x0][0x3a8] ;  /* 0x00007500ff0477ac */ /* 0x000e640008000800 */
[----:B-1----:R-:W-:Y:S01]  /*3b10*/  ISETP.GE.AND P0, PT, R18, UR4, PT ;  /* 0x0000000412007c0c */ /* 0x002fe2000bf06270 */
[----:B------:R-:W-:Y:S05]  /*3b20*/  WARPSYNC.ALL ;  /* 0x0000000000007948 */ /* 0x000fea0003800000 */
[----:B------:R-:W-:Y:S07]  /*3b30*/  BAR.SYNC.DEFER_BLOCKING 0x0 ;  /* 0x0000000000007b1d */ /* 0x000fee0000010000 */
[----:B------:R-:W-:Y:S05]  /*3b40*/  @P0 EXIT ;  /* 0x000000000000094d */ /* 0x000fea0003800000 */
[----:B------:R-:W1:Y:S01]  /*3b50*/  LDCU UR4, c[0x0][0x3ac] ;  /* 0x00007580ff0477ac */ /* 0x000e620008000800 */
[----:B0-----:R-:W-:Y:S01]  /*3b60*/  CS2R R2, SRZ ;  /* 0x0000000000027805 */ /* 0x001fe2000001ff00 */
[----:B-1----:R-:W-:-:S09]  /*3b70*/  UISETP.GE.AND UP0, UPT, UR4, 0x2, UPT ;  /* 0x000000020400788c */ /* 0x002fd2000bf06270 */
[----:B------:R-:W-:Y:S05]  /*3b80*/  BRA.U !UP0, `(.L_x_89) ;  /* 0x0000000108407547 */ /* 0x000fea000b800000 */
[----:B------:R0:W5:Y:S01]  /*3b90*/  LDG.E R0, desc[UR36][R28.64] ;  /* 0x000000241c007981 */ /* 0x000162000c1e1900 */
[----:B------:R-:W1:Y:S01]  /*3ba0*/  LDC.64 R4, c[0x0][0x398] ;  /* 0x0000e600ff047b82 */ /* 0x000e620000000a00 */
[----:B------:R-:W-:Y:S01]  /*3bb0*/  BSSY.RECONVERGENT B0, `(.L_x_90) ;  /* 0x000000b000007945 */ /* 0x000fe20003800200 */
[----:B------:R-:W-:Y:S01]  /*3bc0*/  IMAD.MOV.U32 R7, RZ, RZ, RZ ;  /* 0x000000ffff077224 */ /* 0x000fe200078e00ff */
[----:B------:R-:W-:-:S12]  /*3bd0*/  UIADD3 UR4, UPT, UPT, UR4, -0x1, URZ ;  /* 0xffffffff04047890 */ /* 0x000fd8000fffe0ff */
.L_x_92:
[----:B-1----:R-:W-:-:S06]  /*3be0*/  IMAD.WIDE.U32 R2, R7, 0x4, R4 ;  /* 0x0000000407027825 */ /* 0x002fcc00078e0004 */
[----:B------:R-:W2:Y:S02]  /*3bf0*/  LDG.E R3, desc[UR36][R2.64] ;  /* 0x0000002402037981 */ /* 0x000ea4000c1e1900 */
[----:B--2--5:R-:W-:-:S13]  /*3c00*/  ISETP.GT.AND P0, PT, R0, R3, PT ;  /* 0x000000030000720c */ /* 0x024fda0003f04270 */
[----:B------:R-:W-:Y:S05]  /*3c10*/  @!P0 BRA `(.L_x_91) ;  /* 0x0000000000108947 */ /* 0x000fea0003800000 */
[----:B------:R-:W-:-:S04]  /*3c20*/  IADD3 R7, PT, PT, R7, 0x1, RZ ;  /* 0x0000000107077810 */ /* 0x000fc80007ffe0ff */
[----:B------:R-:W-:-:S13]  /*3c30*/  ISETP.NE.AND P0, PT, R7, UR4, PT ;  /* 0x0000000407007c0c */ /* 0x000fda000bf05270 */
[----:B------:R-:W-:Y:S05]  /*3c40*/  @P0 BRA `(.L_x_92) ;  /* 0xfffffffc00e40947 */ /* 0x000fea000383ffff */
[----:B------:R-:W-:-:S07]  /*3c50*/  IMAD.U32 R7, RZ, RZ, UR4 ;  /* 0x00000004ff077e24 */ /* 0x000fce000f8e00ff */
.L_x_91:
[----:B------:R-:W-:Y:S05]  /*3c60*/  BSYNC.RECONVERGENT B0 ;  /* 0x0000000000007941 */ /* 0x000fea0003800200 */
.L_x_90:
[----:B------:R-:W-:Y:S02]  /*3c70*/  HFMA2 R3, -RZ, RZ, 0, 0 ;  /* 0x00000000ff037431 */ /* 0x000fe400000001ff */
[----:B------:R-:W-:-:S07]  /*3c80*/  IMAD.MOV.U32 R2, RZ, RZ, R7 ;  /* 0x000000ffff027224 */ /* 0x000fce00078e0007 */
.L_x_89:
[----:B------:R-:W1:Y:S01]  /*3c90*/  LDCU.64 UR4, c[0x0][0x3a0] ;  /* 0x00007400ff0477ac */ /* 0x000e620008000a00 */
[----:B------:R-:W-:Y:S01]  /*3ca0*/  IMAD.MOV.U32 R7, RZ, RZ, 0x1 ;  /* 0x00000001ff077424 */ /* 0x000fe200078e00ff */
[----:B-1----:R-:W-:-:S04]  /*3cb0*/  LEA R4, P0, R2, UR4, 0x2 ;  /* 0x0000000402047c11 */ /* 0x002fc8000f8010ff */
[----:B------:R-:W-:Y:S02]  /*3cc0*/  LEA.HI.X R5, R2, UR5, R3, 0x2, P0 ;  /* 0x0000000502057c11 */ /* 0x000fe400080f1403 */
[----:B------:R-:W1:Y:S04]  /*3cd0*/  LDC.64 R2, c[0x0][0x390] ;  /* 0x0000e400ff027b82 */ /* 0x000e680000000a00 */
[----:B------:R-:W1:Y:S04]  /*3ce0*/  ATOMG.E.ADD.STRONG.GPU PT, R5, desc[UR36][R4.64], R7 ;  /* 0x80000007040579a8 */ /* 0x000e6800081ef124 */
[----:B0-----:R-:W2:Y:S01]  /*3cf0*/  LDG.E R29, desc[UR36][R28.64] ;  /* 0x000000241c1d7981 */ /* 0x001ea2000c1e1900 */
[----:B-1----:R-:W-:-:S05]  /*3d00*/  IMAD.WIDE R2, R5, 0x4, R2 ;  /* 0x0000000405027825 */ /* 0x002fca00078e0202 */
[----:B--2---:R-:W-:Y:S01]  /*3d10*/  STG.E desc[UR36][R2.64], R29 ;  /* 0x0000001d02007986 */ /* 0x004fe2000c101924 */
[----:B------:R-:W-:Y:S05]  /*3d20*/  EXIT ;  /* 0x000000000000794d */ /* 0x000fea0003800000 */
.L_x_93:
        /* <DEDUP_REMOVED lines=13> */
.L_x_133:


//--------------------- .text._Z10printArrayPii   --------------------------
	.section	.text._Z10printArrayPii,"ax",@progbits
	.align	128
        .global         _Z10printArrayPii
        .type           _Z10printArrayPii,@function
        .size           _Z10printArrayPii,(.L_x_134 - _Z10printArrayPii)
        .other          _Z10printArrayPii,@"STO_CUDA_ENTRY STV_DEFAULT"
_Z10printArrayPii:
.text._Z10printArrayPii:
[----:B------:R-:W0:Y:S01]  /*0000*/  LDC R1, c[0x0][0x37c] ;  /* 0x0000df00ff017b82 */ /* 0x000e220000000800 */
[----:B------:R-:W1:Y:S01]  /*0010*/  LDCU UR4, c[0x0][0x388] ;  /* 0x00007100ff0477ac */ /* 0x000e620008000800 */
[----:B0-----:R-:W-:Y:S01]  /*0020*/  VIADD R1, R1, 0xfffffff8 ;  /* 0xfffffff801017836 */ /* 0x001fe20000000000 */
[----:B------:R-:W0:Y:S01]  /*0030*/  LDCU UR5, c[0x0][0x2f8] ;  /* 0x00005f00ff0577ac */ /* 0x000e220008000800 */
[----:B------:R-:W2:Y:S01]  /*0040*/  LDCU UR6, c[0x0][0x2fc] ;  /* 0x00005f80ff0677ac */ /* 0x000ea20008000800 */
[----:B-1----:R-:W-:Y:S02]  /*0050*/  UISETP.GE.AND UP0, UPT, UR4, 0x1, UPT ;  /* 0x000000010400788c */ /* 0x002fe4000bf06270 */
[----:B0-----:R-:W-:-:S05]  /*0060*/  IADD3 R18, P0, PT, R1, UR5, RZ ;  /* 0x0000000501127c10 */ /* 0x001fca000ff1e0ff */
[----:B--2---:R-:W-:Y:S02]  /*0070*/  IMAD.X R2, RZ, RZ, UR6, P0 ;  /* 0x00000006ff027e24 */ /* 0x004fe400080e06ff */
[----:B------:R-:W-:Y:S06]  /*0080*/  BRA.U !UP0, `(.L_x_94) ;  /* 0x00000015087c7547 */ /* 0x000fec000b800000 */
[----:B------:R-:W-:Y:S01]  /*0090*/  UISETP.GE.U32.AND UP0, UPT, UR4, 0x10, UPT ;  /* 0x000000100400788c */ /* 0x000fe2000bf06070 */
[----:B------:R-:W-:Y:S01]  /*00a0*/  HFMA2 R19, -RZ, RZ, 0, 0 ;  /* 0x00000000ff137431 */ /* 0x000fe200000001ff */
[----:B------:R-:W0:Y:S01]  /*00b0*/  LDCU.64 UR36, c[0x0][0x358] ;  /* 0x00006b00ff2477ac */ /* 0x000e220008000a00 */
[----:B------:R-:W-:-:S06]  /*00c0*/  ULOP3.LUT UR38, UR4, 0xf, URZ, 0xc0, !UPT ;  /* 0x0000000f04267892 */ /* 0x000fcc000f8ec0ff */
[----:B------:R-:W-:Y:S06]  /*00d0*/  BRA.U !UP0, `(.L_x_95) ;  /* 0x0000000908cc7547 */ /* 0x000fec000b800000 */
[----:B------:R-:W1:Y:S01]  /*00e0*/  LDCU.64 UR6, c[0x0][0x380] ;  /* 0x00007000ff0677ac */ /* 0x000e620008000a00 */
[----:B------:R-:W-:Y:S01]  /*00f0*/  BSSY.RECONVERGENT B6, `(.L_x_95) ;  /* 0x00000b1000067945 */ /* 0x000fe20003800200 */
[----:B------:R-:W-:-:S04]  /*0100*/  ULOP3.LUT UR4, UR4, 0x7ffffff0, URZ, 0xc0, !UPT ;  /* 0x7ffffff004047892 */ /* 0x000fc8000f8ec0ff */
[----:B------:R-:W-:Y:S02]  /*0110*/  UIADD3 UR8, UPT, UPT, -UR4, URZ, URZ ;  /* 0x000000ff04087290 */ /* 0x000fe4000fffe1ff */
[----:B------:R-:W-:-:S04]  /*0120*/  IMAD.U32 R19, RZ, RZ, UR4 ;  /* 0x00000004ff137e24 */ /* 0x000fc8000f8e00ff */
[----:B------:R-:W-:Y:S01]  /*0130*/  IMAD.U32 R23, RZ, RZ, UR8 ;  /* 0x00000008ff177e24 */ /* 0x000fe2000f8e00ff */
[----:B-1----:R-:W-:-:S04]  /*0140*/  UIADD3 UR5, UP0, UPT, UR6, 0x20, URZ ;  /* 0x0000002006057890 */ /* 0x002fc8000ff1e0ff */
[----:B------:R-:W-:Y:S02]  /*0150*/  UIADD3.X UR6, UPT, UPT, URZ, UR7, URZ, UP0, !UPT ;  /* 0x00000007ff067290 */ /* 0x000fe400087fe4ff */
[----:B------:R-:W-:-:S04]  /*0160*/  MOV R16, UR5 ;  /* 0x0000000500107c02 */ /* 0x000fc80008000f00 */
[----:B------:R-:W-:-:S07]  /*0170*/  IMAD.U32 R17, RZ, RZ, UR6 ;  /* 0x00000006ff117e24 */ /* 0x000fce000f8e00ff */
.L_x_112:
[----:B0-----:R-:W2:Y:S01]  /*0180*/  LDG.E R0, desc[UR36][R16.64+-0x20] ;  /* 0xffffe02410007981 */ /* 0x001ea2000c1e1900 */
[----:B------:R-:W-:Y:S01]  /*0190*/  MOV R22, 0x158 ;  /* 0x0000015800167802 */ /* 0x000fe20000000f00 */
[----:B------:R-:W0:Y:S01]  /*01a0*/  LDCU.64 UR4, c[0x4][0x140] ;  /* 0x01002800ff0477ac */ /* 0x000e220008000a00 */
[----:B------:R-:W-:Y:S01]  /*01b0*/  VIADD R23, R23, 0x10 ;  /* 0x0000001017177836 */ /* 0x000fe20000000000 */
[----:B------:R-:W-:Y:S01]  /*01c0*/  MOV R7, R2 ;  /* 0x0000000200077202 */ /* 0x000fe20000000f00 */
[----:B------:R1:W3:Y:S01]  /*01d0*/  LDC.64 R8, c[0x4][R22] ;  /* 0x0100000016087b82 */ /* 0x0002e20000000a00 */
[----:B------:R-:W-:Y:S02]  /*01e0*/  IMAD.MOV.U32 R6, RZ, RZ, R18 ;  /* 0x000000ffff067224 */ /* 0x000fe400078e0012 */
[----:B------:R-:W-:-:S04]  /*01f0*/  ISETP.NE.AND P0, PT, R23, RZ, PT ;  /* 0x000000ff1700720c */ /* 0x000fc80003f05270 */
[----:B------:R-:W-:Y:S02]  /*0200*/  P2R R24, PR, RZ, 0x1 ;  /* 0x00000001ff187803 */ /* 0x000fe40000000000 */
[----:B0-----:R-:W-:Y:S01]  /*0210*/  MOV R4, UR4 ;  /* 0x0000000400047c02 */ /* 0x001fe20008000f00 */
[----:B------:R-:W-:Y:S01]  /*0220*/  IMAD.U32 R5, RZ, RZ, UR5 ;  /* 0x00000005ff057e24 */ /* 0x000fe2000f8e00ff */
[----:B--23--:R1:W-:Y:S06]  /*0230*/  STL [R1], R0 ;  /* 0x0000000001007387 */ /* 0x00c3ec0000100800 */
[----:B------:R-:W-:-:S07]  /*0240*/  LEPC R20, `(.L_x_96) ;  /* 0x000000001014794e */ /* 0x000fce0000000000 */
[----:B-1----:R-:W-:Y:S05]  /*0250*/  CALL.ABS.NOINC R8 ;  /* 0x0000000008007343 */ /* 0x002fea0003c00000 */
.L_x_96:
        /* <DEDUP_REMOVED lines=10> */
.L_x_97:
        /* <DEDUP_REMOVED lines=10> */
.L_x_98:
        /* <DEDUP_REMOVED lines=10> */
.L_x_99:
        /* <DEDUP_REMOVED lines=10> */
.L_x_100:
        /* <DEDUP_REMOVED lines=10> */
.L_x_101:
        /* <DEDUP_REMOVED lines=10> */
.L_x_102:
        /* <DEDUP_REMOVED lines=10> */
.L_x_103:
        /* <DEDUP_REMOVED lines=10> */
.L_x_104:
        /* <DEDUP_REMOVED lines=10> */
.L_x_105:
        /* <DEDUP_REMOVED lines=10> */
.L_x_106:
        /* <DEDUP_REMOVED lines=10> */
.L_x_107:
        /* <DEDUP_REMOVED lines=10> */
.L_x_108:
        /* <DEDUP_REMOVED lines=10> */
.L_x_109:
        /* <DEDUP_REMOVED lines=10> */
.L_x_110:
        /* <DEDUP_REMOVED lines=10> */
.L_x_111:
[----:B------:R-:W-:Y:S02]  /*0bc0*/  ISETP.NE.AND P6, PT, R24, RZ, PT ;  /* 0x000000ff1800720c */ /* 0x000fe40003fc5270 */
[----:B------:R-:W-:-:S05]  /*0bd0*/  IADD3 R16, P0, PT, R16, 0x40, RZ ;  /* 0x0000004010107810 */ /* 0x000fca0007f1e0ff */
[----:B------:R-:W-:-:S06]  /*0be0*/  IMAD.X R17, RZ, RZ, R17, P0 ;  /* 0x000000ffff117224 */ /* 0x000fcc00000e0611 */
[----:B------:R-:W-:Y:S05]  /*0bf0*/  @P6 BRA `(.L_x_112) ;  /* 0xfffffff400606947 */ /* 0x000fea000383ffff */
[----:B------:R-:W-:Y:S05]  /*0c00*/  BSYNC.RECONVERGENT B6 ;  /* 0x0000000000067941 */ /* 0x000fea0003800200 */
.L_x_95:
[----:B------:R-:W-:Y:S01]  /*0c10*/  UISETP.NE.AND UP0, UPT, UR38, URZ, UPT ;  /* 0x000000ff2600728c */ /* 0x000fe2000bf05270 */
[----:B------:R-:W-:Y:S08]  /*0c20*/  BSSY.RECONVERGENT B6, `(.L_x_94) ;  /* 0x00000a5000067945 */ /* 0x000ff00003800200 */
[----:B------:R-:W-:Y:S05]  /*0c30*/  BRA.U !UP0, `(.L_x_113) ;  /* 0x00000009088c7547 */ /* 0x000fea000b800000 */
[----:B------:R-:W1:Y:S01]  /*0c40*/  LDC R23, c[0x0][0x388] ;  /* 0x0000e200ff177b82 */ /* 0x000e620000000800 */
[----:B------:R-:W-:Y:S01]  /*0c50*/  UISETP.GE.U32.AND UP0, UPT, UR38, 0x8, UPT ;  /* 0x000000082600788c */ /* 0x000fe2000bf06070 */
[----:B-1----:R-:W-:-:S08]  /*0c60*/  LOP3.LUT R23, R23, 0x7, RZ, 0xc0, !PT ;  /* 0x0000000717177812 */ /* 0x002fd000078ec0ff */
[----:B------:R-:W-:Y:S05]  /*0c70*/  BRA.U !UP0, `(.L_x_114) ;  /* 0x0000000508507547 */ /* 0x000fea000b800000 */
[----:B------:R-:W1:Y:S01]  /*0c80*/  LDC.64 R16, c[0x0][0x380] ;  /* 0x0000e000ff107b82 */ /* 0x000e620000000a00 */
[----:B------:R-:W-:Y:S01]  /*0c90*/  MOV R22, 0x158 ;  /* 0x0000015800167802 */ /* 0x000fe20000000f00 */
[----:B------:R-:W2:Y:S01]  /*0ca0*/  LDCU.64 UR4, c[0x4][0x140] ;  /* 0x01002800ff0477ac */ /* 0x000ea20008000a00 */
[----:B-1----:R-:W-:-:S05]  /*0cb0*/  IMAD.WIDE.U32 R16, R19, 0x4, R16 ;  /* 0x0000000413107825 */ /* 0x002fca00078e0010 */
[----:B0-----:R-:W3:Y:S01]  /*0cc0*/  LDG.E R0, desc[UR36][R16.64] ;  /* 0x0000002410007981 */ /* 0x001ee2000c1e1900 */
[----:B------:R0:W1:Y:S01]  /*0cd0*/  LDC.64 R8, c[0x4][R22] ;  /* 0x0100000016087b82 */ /* 0x0000620000000a00 */
[----:B--2---:R-:W-:Y:S01]  /*0ce0*/  IMAD.U32 R4, RZ, RZ, UR4 ;  /* 0x00000004ff047e24 */ /* 0x004fe2000f8e00ff */
[----:B------:R-:W-:Y:S01]  /*0cf0*/  MOV R5, UR5 ;  /* 0x0000000500057c02 */ /* 0x000fe20008000f00 */
[----:B------:R-:W-:Y:S02]  /*0d00*/  IMAD.MOV.U32 R6, RZ, RZ, R18 ;  /* 0x000000ffff067224 */ /* 0x000fe400078e0012 */
[----:B------:R-:W-:Y:S01]  /*0d10*/  IMAD.MOV.U32 R7, RZ, RZ, R2 ;  /* 0x000000ffff077224 */ /* 0x000fe200078e0002 */
[----:B-1-3--:R0:W-:Y:S06]  /*0d20*/  STL [R1], R0 ;  /* 0x0000000001007387 */ /* 0x00a1ec0000100800 */
[----:B------:R-:W-:-:S07]  /*0d30*/  LEPC R20, `(.L_x_115) ;  /* 0x000000001014794e */ /* 0x000fce0000000000 */
[----:B0-----:R-:W-:Y:S05]  /*0d40*/  CALL.ABS.NOINC R8 ;  /* 0x0000000008007343 */ /* 0x001fea0003c00000 */
.L_x_115:
        /* <DEDUP_REMOVED lines=10> */
.L_x_116:
        /* <DEDUP_REMOVED lines=10> */
.L_x_117:
        /* <DEDUP_REMOVED lines=10> */
.L_x_118:
        /* <DEDUP_REMOVED lines=10> */
.L_x_119:
        /* <DEDUP_REMOVED lines=10> */
.L_x_120:
        /* <DEDUP_REMOVED lines=10> */
.L_x_121:
        /* <DEDUP_REMOVED lines=10> */
.L_x_122:
[----:B------:R-:W-:-:S07]  /*11b0*/  VIADD R19, R19, 0x8 ;  /* 0x0000000813137836 */ /* 0x000fce0000000000 */
.L_x_114:
        /* <DEDUP_REMOVED lines=19> */
.L_x_124:
        /* <DEDUP_REMOVED lines=10> */
.L_x_125:
        /* <DEDUP_REMOVED lines=10> */
.L_x_126:
        /* <DEDUP_REMOVED lines=10> */
.L_x_127:
[----:B------:R-:W-:-:S07]  /*14d0*/  IADD3 R19, PT, PT, R19, 0x4, RZ ;  /* 0x0000000413137810 */ /* 0x000fce0007ffe0ff */
.L_x_123:
[----:B------:R-:W-:-:S13]  /*14e0*/  ISETP.NE.AND P0, PT, R23, RZ, PT ;  /* 0x000000ff1700720c */ /* 0x000fda0003f05270 */
[----:B------:R-:W-:Y:S05]  /*14f0*/  @!P0 BRA `(.L_x_113) ;  /* 0x00000000005c8947 */ /* 0x000fea0003800000 */
[----:B------:R-:W1:Y:S01]  /*1500*/  LDC.64 R16, c[0x0][0x380] ;  /* 0x0000e000ff107b82 */ /* 0x000e620000000a00 */
[----:B------:R-:W-:Y:S02]  /*1510*/  IMAD.MOV R23, RZ, RZ, -R23 ;  /* 0x000000ffff177224 */ /* 0x000fe400078e0a17 */
[----:B-1----:R-:W-:-:S07]  /*1520*/  IMAD.WIDE.U32 R16, R19, 0x4, R16 ;  /* 0x0000000413107825 */ /* 0x002fce00078e0010 */
.L_x_129:
[----:B------:R-:W-:Y:S01]  /*1530*/  IMAD.MOV.U32 R10, RZ, RZ, R16 ;  /* 0x000000ffff0a7224 */ /* 0x000fe200078e0010 */
[----:B------:R-:W-:Y:S01]  /*1540*/  MOV R11, R17 ;  /* 0x00000011000b7202 */ /* 0x000fe20000000f00 */
[----:B------:R-:W1:Y:S04]  /*1550*/  LDCU.64 UR4, c[0x4][0x140] ;  /* 0x01002800ff0477ac */ /* 0x000e680008000a00 */
[----:B0-----:R-:W2:Y:S01]  /*1560*/  LDG.E R0, desc[UR36][R10.64] ;  /* 0x000000240a007981 */ /* 0x001ea2000c1e1900 */
[----:B------:R-:W-:Y:S01]  /*1570*/  MOV R8, 0x158 ;  /* 0x0000015800087802 */ /* 0x000fe20000000f00 */
[----:B------:R-:W-:Y:S02]  /*1580*/  VIADD R23, R23, 0x1 ;  /* 0x0000000117177836 */ /* 0x000fe40000000000 */
[----:B------:R-:W-:-:S02]  /*1590*/  IMAD.MOV.U32 R6, RZ, RZ, R18 ;  /* 0x000000ffff067224 */ /* 0x000fc400078e0012 */
[----:B------:R-:W-:Y:S01]  /*15a0*/  IMAD.MOV.U32 R7, RZ, RZ, R2 ;  /* 0x000000ffff077224 */ /* 0x000fe200078e0002 */
[----:B------:R-:W0:Y:S01]  /*15b0*/  LDC.64 R8, c[0x4][R8] ;  /* 0x0100000008087b82 */ /* 0x000e220000000a00 */
[----:B------:R-:W-:Y:S01]  /*15c0*/  ISETP.NE.AND P0, PT, R23, RZ, PT ;  /* 0x000000ff1700720c */ /* 0x000fe20003f05270 */
[----:B-1----:R-:W-:Y:S01]  /*15d0*/  IMAD.U32 R4, RZ, RZ, UR4 ;  /* 0x00000004ff047e24 */ /* 0x002fe2000f8e00ff */
[----:B------:R-:W-:Y:S01]  /*15e0*/  MOV R5, UR5 ;  /* 0x0000000500057c02 */ /* 0x000fe20008000f00 */
[----:B--2---:R1:W-:Y:S02]  /*15f0*/  STL [R1], R0 ;  /* 0x0000000001007387 */ /* 0x0043e40000100800 */
[----:B01----:R-:W-:-:S08]  /*1600*/  P2R R0, PR, RZ, 0x1 ;  /* 0x00000001ff007803 */ /* 0x003fd00000000000 */
[----:B------:R-:W-:-:S07]  /*1610*/  LEPC R20, `(.L_x_128) ;  /* 0x000000001014794e */ /* 0x000fce0000000000 */
[----:B------:R-:W-:Y:S05]  /*1620*/  CALL.ABS.NOINC R8 ;  /* 0x0000000008007343 */ /* 0x000fea0003c00000 */
.L_x_128:
[----:B------:R-:W-:Y:S02]  /*1630*/  ISETP.NE.AND P6, PT, R23, RZ, PT ;  /* 0x000000ff1700720c */ /* 0x000fe40003fc5270 */
[----:B------:R-:W-:-:S04]  /*1640*/  IADD3 R16, P0, PT, R16, 0x4, RZ ;  /* 0x0000000410107810 */ /* 0x000fc80007f1e0ff */
[----:B------:R-:W-:-:S07]  /*1650*/  IADD3.X R17, PT, PT, RZ, R17, RZ, P0, !PT ;  /* 0x00000011ff117210 */ /* 0x000fce00007fe4ff */
[----:B------:R-:W-:Y:S05]  /*1660*/  @P6 BRA `(.L_x_129) ;  /* 0xfffffffc00b06947 */ /* 0x000fea000383ffff */
.L_x_113:
[----:B0-----:R-:W-:Y:S05]  /*1670*/  BSYNC.RECONVERGENT B6 ;  /* 0x0000000000067941 */ /* 0x001fea0003800200 */
.L_x_94:
[----:B------:R-:W-:Y:S01]  /*1680*/  MOV R0, 0x158 ;  /* 0x0000015800007802 */ /* 0x000fe20000000f00 */
[----:B------:R-:W0:Y:S01]  /*1690*/  LDCU.64 UR4, c[0x4][0x148] ;  /* 0x01002900ff0477ac */ /* 0x000e220008000a00 */
[----:B------:R-:W-:Y:S02]  /*16a0*/  CS2R R6, SRZ ;  /* 0x0000000000067805 */ /* 0x000fe4000001ff00 */
[----:B------:R1:W2:Y:S01]  /*16b0*/  LDC.64 R2, c[0x4][R0] ;  /* 0x0100000000027b82 */ /* 0x0002a20000000a00 */
[----:B0-----:R-:W-:Y:S01]  /*16c0*/  IMAD.U32 R4, RZ, RZ, UR4 ;  /* 0x00000004ff047e24 */ /* 0x001fe2000f8e00ff */
[----:B-1----:R-:W-:-:S07]  /*16d0*/  MOV R5, UR5 ;  /* 0x0000000500057c02 */ /* 0x002fce0008000f00 */
[----:B------:R-:W-:-:S07]  /*16e0*/  LEPC R20, `(.L_x_130) ;  /* 0x000000001014794e */ /* 0x000fce0000000000 */
[----:B--2---:R-:W-:Y:S05]  /*16f0*/  CALL.ABS.NOINC R2 ;  /* 0x0000000002007343 */ /* 0x004fea0003c00000 */
.L_x_130:
[----:B------:R-:W-:Y:S05]  /*1700*/  EXIT ;  /* 0x000000000000794d */ /* 0x000fea0003800000 */
.L_x_131:
        /* <DEDUP_REMOVED lines=15> */
.L_x_134:


//--------------------- .nv.global.init           --------------------------
	.section	.nv.global.init,"aw",@progbits
.nv.global.init:
	.type		$str$1,@object
	.size		$str$1,($str - $str$1)
$str$1:
        /*0000*/ 	.byte	0x0a, 0x00
	.type		$str,@object
	.size		$str,($str$2 - $str)
$str:
        /*0002*/ 	.byte	0x25, 0x64, 0x20, 0x00
	.type		$str$2,@object
	.size		$str$2,(.L_42 - $str$2)
$str$2:
        /*0006*/ 	.byte	0x45, 0x6c, 0x65, 0x6d, 0x65, 0x6e, 0x74, 0x3a, 0x20, 0x25, 0x64, 0x2c, 0x20, 0x50, 0x61, 0x72
        /*0016*/ 	.byte	0x74, 0x69, 0x74, 0x69, 0x6f, 0x6e, 0x3a, 0x20, 0x25, 0x64, 0x0a, 0x00
.L_42:


//--------------------- .nv.shared.reserved.0     --------------------------
	.section	.nv.shared.reserved.0,"aw",@nobits
	.weak		__nv_reservedSMEM_offset_0_alias
	.size		__nv_reservedSMEM_offset_0_alias, 0, 64
	.other		__nv_reservedSMEM_offset_0_alias,@"STO_CUDA_RESERVED_SHARED STV_DEFAULT"
__nv_reservedSMEM_offset_0_alias:
	.zero		0
	.zero		64


//--------------------- .nv.global                --------------------------
	.section	.nv.global,"aw",@nobits
.nv.global:
	.type		_ZN34_INTERNAL_4a9f1853_4_k_cu_1ac5269e6thrust24THRUST_300001_SM_1000_NS12placeholders2_5E,@object
	.size		_ZN34_INTERNAL_4a9f1853_4_k_cu_1ac5269e6thrust24THRUST_300001_SM_1000_NS12placeholders2_5E,(_ZN34_INTERNAL_4a9f1853_4_k_cu_1ac5269e4cuda3std3__45__cpo6cbeginE - _ZN34_INTERNAL_4a9f1853_4_k_cu_1ac5269e6thrust24THRUST_300001_SM_1000_NS12placeholders2_5E)
_ZN34_INTERNAL_4a9f1853_4_k_cu_1ac5269e6thrust24THRUST_300001_SM_1000_NS12placeholders2_5E:
	.zero		1
	.type		_ZN34_INTERNAL_4a9f1853_4_k_cu_1ac5269e4cuda3std3__45__cpo6cbeginE,@object
	.size		_ZN34_INTERNAL_4a9f1853_4_k_cu_1ac5269e4cuda3std3__45__cpo6cbeginE,(_ZN34_INTERNAL_4a9f1853_4_k_cu_1ac5269e4cuda3std6ranges3__45__cpo6cbeginE - _ZN34_INTERNAL_4a9f1853_4_k_cu_1ac5269e4cuda3std3__45__cpo6cbeginE)
_ZN34_INTERNAL_4a9f1853_4_k_cu_1ac5269e4cuda3std3__45__cpo6cbeginE:
	.zero		1
	.type		_ZN34_INTERNAL_4a9f1853_4_k_cu_1ac5269e4cuda3std6ranges3__45__cpo6cbeginE,@object
	.size		_ZN34_INTERNAL_4a9f1853_4_k_cu_1ac5269e4cuda3std6ranges3__45__cpo6cbeginE,(_ZN34_INTERNAL_4a9f1853_4_k_cu_1ac5269e4cuda3std3__48in_placeE - _ZN34_INTERNAL_4a9f1853_4_k_cu_1ac5269e4cuda3std6ranges3__45__cpo6cbeginE)
_ZN34_INTERNAL_4a9f1853_4_k_cu_1ac5269e4cuda3std6ranges3__45__cpo6cbeginE:
	.zero		1
	.type		_ZN34_INTERNAL_4a9f1853_4_k_cu_1ac5269e4cuda3std3__48in_placeE,@object
	.size		_ZN34_INTERNAL_4a9f1853_4_k_cu_1ac5269e4cuda3std3__48in_placeE,(_ZN34_INTERNAL_4a9f1853_4_k_cu_1ac5269e4cuda3std6ranges3__45__cpo4sizeE - _ZN34_INTERNAL_4a9f1853_4_k_cu_1ac5269e4cuda3std3__48in_placeE)
_ZN34_INTERNAL_4a9f1853_4_k_cu_1ac5269e4cuda3std3__48in_placeE:
	.zero		1
	.type		_ZN34_INTERNAL_4a9f1853_4_k_cu_1ac5269e4cuda3std6ranges3__45__cpo4sizeE,@object
	.size		_ZN34_INTERNAL_4a9f1853_4_k_cu_1ac5269e4cuda3std6ranges3__45__cpo4sizeE,(_ZN34_INTERNAL_4a9f1853_4_k_cu_1ac5269e6thrust24THRUST_300001_SM_1000_NS12placeholders2_9E - _ZN34_INTERNAL_4a9f1853_4_k_cu_1ac5269e4cuda3std6ranges3__45__cpo4sizeE)
_ZN34_INTERNAL_4a9f1853_4_k_cu_1ac5269e4cuda3std6ranges3__45__cpo4sizeE:
	.zero		1
	.type		_ZN34_INTERNAL_4a9f1853_4_k_cu_1ac5269e6thrust24THRUST_300001_SM_1000_NS12placeholders2_9E,@object
	.size		_ZN34_INTERNAL_4a9f1853_4_k_cu_1ac5269e6thrust24THRUST_300001_SM_1000_NS12placeholders2_9E,(_ZN34_INTERNAL_4a9f1853_4_k_cu_1ac5269e4cuda3std3__45__cpo7crbeginE - _ZN34_INTERNAL_4a9f1853_4_k_cu_1ac5269e6thrust24THRUST_300001_SM_1000_NS12placeholders2_9E)
_ZN34_INTERNAL_4a9f1853_4_k_cu_1ac5269e6thrust24THRUST_300001_SM_1000_NS12placeholders2_9E:
	.zero		1
	.type		_ZN34_INTERNAL_4a9f1853_4_k_cu_1ac5269e4cuda3std3__45__cpo7crbeginE,@object
	.size		_ZN34_INTERNAL_4a9f1853_4_k_cu_1ac5269e4cuda3std3__45__cpo7crbeginE,(_ZN34_INTERNAL_4a9f1853_4_k_cu_1ac5269e4cuda3std6ranges3__45__cpo4nextE - _ZN34_INTERNAL_4a9f1853_4_k_cu_1ac5269e4cuda3std3__45__cpo7crbeginE)
_ZN34_INTERNAL_4a9f1853_4_k_cu_1ac5269e4cuda3std3__45__cpo7crbeginE:
	.zero		1
	.type		_ZN34_INTERNAL_4a9f1853_4_k_cu_1ac5269e4cuda3std6ranges3__45__cpo4nextE,@object
	.size		_ZN34_INTERNAL_4a9f1853_4_k_cu_1ac5269e4cuda3std6ranges3__45__cpo4nextE,(_ZN34_INTERNAL_4a9f1853_4_k_cu_1ac5269e4cuda3std6ranges3__45__cpo4swapE - _ZN34_INTERNAL_4a9f1853_4_k_cu_1ac5269e4cuda3std6ranges3__45__cpo4nextE)
_ZN34_INTERNAL_4a9f1853_4_k_cu_1ac5269e4cuda3std6ranges3__45__cpo4nextE:
	.zero		1
	.type		_ZN34_INTERNAL_4a9f1853_4_k_cu_1ac5269e4cuda3std6ranges3__45__cpo4swapE,@object
	.size		_ZN34_INTERNAL_4a9f1853_4_k_cu_1ac5269e4cuda3std6ranges3__45__cpo4swapE,(_ZN34_INTERNAL_4a9f1853_4_k_cu_1ac5269e6thrust24THRUST_300001_SM_1000_NS12placeholders2_1E - _ZN34_INTERNAL_4a9f1853_4_k_cu_1ac5269e4cuda3std6ranges3__45__cpo4swapE)
_ZN34_INTERNAL_4a9f1853_4_k_cu_1ac5269e4cuda3std6ranges3__45__cpo4swapE:
	.zero		1
	.type		_ZN34_INTERNAL_4a9f1853_4_k_cu_1ac5269e6thrust24THRUST_300001_SM_1000_NS12placeholders2_1E,@object
	.size		_ZN34_INTERNAL_4a9f1853_4_k_cu_1ac5269e6thrust24THRUST_300001_SM_1000_NS12placeholders2_1E,(_ZN34_INTERNAL_4a9f1853_4_k_cu_1ac5269e6thrust24THRUST_300001_SM_1000_NS12placeholders2_3E - _ZN34_INTERNAL_4a9f1853_4_k_cu_1ac5269e6thrust24THRUST_300001_SM_1000_NS12placeholders2_1E)
_ZN34_INTERNAL_4a9f1853_4_k_cu_1ac5269e6thrust24THRUST_300001_SM_1000_NS12placeholders2_1E:
	.zero		1
	.type		_ZN34_INTERNAL_4a9f1853_4_k_cu_1ac5269e6thrust24THRUST_300001_SM_1000_NS12placeholders2_3E,@object
	.size		_ZN34_INTERNAL_4a9f1853_4_k_cu_1ac5269e6thrust24THRUST_300001_SM_1000_NS12placeholders2_3E,(_ZN34_INTERNAL_4a9f1853_4_k_cu_1ac5269e4cuda3std3__45__cpo5beginE - _ZN34_INTERNAL_4a9f1853_4_k_cu_1ac5269e6thrust24THRUST_300001_SM_1000_NS12placeholders2_3E)
_ZN34_INTERNAL_4a9f1853_4_k_cu_1ac5269e6thrust24THRUST_300001_SM_1000_NS12placeholders2_3E:
	.zero		1
	.type		_ZN34_INTERNAL_4a9f1853_4_k_cu_1ac5269e4cuda3std3__45__cpo5beginE,@object
	.size		_ZN34_INTERNAL_4a9f1853_4_k_cu_1ac5269e4cuda3std3__45__cpo5beginE,(_ZN34_INTERNAL_4a9f1853_4_k_cu_1ac5269e4cuda3std6ranges3__45__cpo5beginE - _ZN34_INTERNAL_4a9f1853_4_k_cu_1ac5269e4cuda3std3__45__cpo5beginE)
_ZN34_INTERNAL_4a9f1853_4_k_cu_1ac5269e4cuda3std3__45__cpo5beginE:
	.zero		1
	.type		_ZN34_INTERNAL_4a9f1853_4_k_cu_1ac5269e4cuda3std6ranges3__45__cpo5beginE,@object
	.size		_ZN34_INTERNAL_4a9f1853_4_k_cu_1ac5269e4cuda3std6ranges3__45__cpo5beginE,(_ZN34_INTERNAL_4a9f1853_4_k_cu_1ac5269e4cuda3std3__436_GLOBAL__N__4a9f1853_4_k_cu_1ac5269e6ignoreE - _ZN34_INTERNAL_4a9f1853_4_k_cu_1ac5269e4cuda3std6ranges3__45__cpo5beginE)
_ZN34_INTERNAL_4a9f1853_4_k_cu_1ac5269e4cuda3std6ranges3__45__cpo5beginE:
	.zero		1
	.type		_ZN34_INTERNAL_4a9f1853_4_k_cu_1ac5269e4cuda3std3__436_GLOBAL__N__4a9f1853_4_k_cu_1ac5269e6ignoreE,@object
	.size		_ZN34_INTERNAL_4a9f1853_4_k_cu_1ac5269e4cuda3std3__436_GLOBAL__N__4a9f1853_4_k_cu_1ac5269e6ignoreE,(_ZN34_INTERNAL_4a9f1853_4_k_cu_1ac5269e4cuda3std6ranges3__45__cpo4dataE - _ZN34_INTERNAL_4a9f1853_4_k_cu_1ac5269e4cuda3std3__436_GLOBAL__N__4a9f1853_4_k_cu_1ac5269e6ignoreE)
_ZN34_INTERNAL_4a9f1853_4_k_cu_1ac5269e4cuda3std3__436_GLOBAL__N__4a9f1853_4_k_cu_1ac5269e6ignoreE:
	.zero		1
	.type		_ZN34_INTERNAL_4a9f1853_4_k_cu_1ac5269e4cuda3std6ranges3__45__cpo4dataE,@object
	.size		_ZN34_INTERNAL_4a9f1853_4_k_cu_1ac5269e4cuda3std6ranges3__45__cpo4dataE,(_ZN34_INTERNAL_4a9f1853_4_k_cu_1ac5269e6thrust24THRUST_300001_SM_1000_NS12placeholders2_7E - _ZN34_INTERNAL_4a9f1853_4_k_cu_1ac5269e4cuda3std6ranges3__45__cpo4dataE)
_ZN34_INTERNAL_4a9f1853_4_k_cu_1ac5269e4cuda3std6ranges3__45__cpo4dataE:
	.zero		1
	.type		_ZN34_INTERNAL_4a9f1853_4_k_cu_1ac5269e6thrust24THRUST_300001_SM_1000_NS12placeholders2_7E,@object
	.size		_ZN34_INTERNAL_4a9f1853_4_k_cu_1ac5269e6thrust24THRUST_300001_SM_1000_NS12placeholders2_7E,(_ZN34_INTERNAL_4a9f1853_4_k_cu_1ac5269e4cuda3std3__45__cpo6rbeginE - _ZN34_INTERNAL_4a9f1853_4_k_cu_1ac5269e6thrust24THRUST_300001_SM_1000_NS12placeholders2_7E)
_ZN34_INTERNAL_4a9f1853_4_k_cu_1ac5269e6thrust24THRUST_300001_SM_1000_NS12placeholders2_7E:
	.zero		1
	.type		_ZN34_INTERNAL_4a9f1853_4_k_cu_1ac5269e4cuda3std3__45__cpo6rbeginE,@object
	.size		_ZN34_INTERNAL_4a9f1853_4_k_cu_1ac5269e4cuda3std3__45__cpo6rbeginE,(_ZN34_INTERNAL_4a9f1853_4_k_cu_1ac5269e4cuda3std6ranges3__45__cpo7advanceE - _ZN34_INTERNAL_4a9f1853_4_k_cu_1ac5269e4cuda3std3__45__cpo6rbeginE)
_ZN34_INTERNAL_4a9f1853_4_k_cu_1ac5269e4cuda3std3__45__cpo6rbeginE:
	.zero		1
	.type		_ZN34_INTERNAL_4a9f1853_4_k_cu_1ac5269e4cuda3std6ranges3__45__cpo7advanceE,@object
	.size		_ZN34_INTERNAL_4a9f1853_4_k_cu_1ac5269e4cuda3std6ranges3__45__cpo7advanceE,(_ZN34_INTERNAL_4a9f1853_4_k_cu_1ac5269e4cuda3std3__47nulloptE - _ZN34_INTERNAL_4a9f1853_4_k_cu_1ac5269e4cuda3std6ranges3__45__cpo7advanceE)
_ZN34_INTERNAL_4a9f1853_4_k_cu_1ac5269e4cuda3std6ranges3__45__cpo7advanceE:
	.zero		1
	.type		_ZN34_INTERNAL_4a9f1853_4_k_cu_1ac5269e4cuda3std3__47nulloptE,@object
	.size		_ZN34_INTERNAL_4a9f1853_4_k_cu_1ac5269e4cuda3std3__47nulloptE,(_ZN34_INTERNAL_4a9f1853_4_k_cu_1ac5269e4cuda3std6ranges3__45__cpo8distanceE - _ZN34_INTERNAL_4a9f1853_4_k_cu_1ac5269e4cuda3std3__47nulloptE)
_ZN34_INTERNAL_4a9f1853_4_k_cu_1ac5269e4cuda3std3__47nulloptE:
	.zero		1
	.type		_ZN34_INTERNAL_4a9f1853_4_k_cu_1ac5269e4cuda3std6ranges3__45__cpo8distanceE,@object
	.size		_ZN34_INTERNAL_4a9f1853_4_k_cu_1ac5269e4cuda3std6ranges3__45__cpo8distanceE,(_ZN34_INTERNAL_4a9f1853_4_k_cu_1ac5269e6thrust24THRUST_300001_SM_1000_NS12placeholders2_6E - _ZN34_INTERNAL_4a9f1853_4_k_cu_1ac5269e4cuda3std6ranges3__45__cpo8distanceE)
_ZN34_INTERNAL_4a9f1853_4_k_cu_1ac5269e4cuda3std6ranges3__45__cpo8distanceE:
	.zero		1
	.type		_ZN34_INTERNAL_4a9f1853_4_k_cu_1ac5269e6thrust24THRUST_300001_SM_1000_NS12placeholders2_6E,@object
	.size		_ZN34_INTERNAL_4a9f1853_4_k_cu_1ac5269e6thrust24THRUST_300001_SM_1000_NS12placeholders2_6E,(_ZN34_INTERNAL_4a9f1853_4_k_cu_1ac5269e4cuda3std3__45__cpo4cendE - _ZN34_INTERNAL_4a9f1853_4_k_cu_1ac5269e6thrust24THRUST_300001_SM_1000_NS12placeholders2_6E)
_ZN34_INTERNAL_4a9f1853_4_k_cu_1ac5269e6thrust24THRUST_300001_SM_1000_NS12placeholders2_6E:
	.zero		1
	.type		_ZN34_INTERNAL_4a9f1853_4_k_cu_1ac5269e4cuda3std3__45__cpo4cendE,@object
	.size		_ZN34_INTERNAL_4a9f1853_4_k_cu_1ac5269e4cuda3std3__45__cpo4cendE,(_ZN34_INTERNAL_4a9f1853_4_k_cu_1ac5269e4cuda3std6ranges3__45__cpo4cendE - _ZN34_INTERNAL_4a9f1853_4_k_cu_1ac5269e4cuda3std3__45__cpo4cendE)
_ZN34_INTERNAL_4a9f1853_4_k_cu_1ac5269e4cuda3std3__45__cpo4cendE:
	.zero		1
	.type		_ZN34_INTERNAL_4a9f1853_4_k_cu_1ac5269e4cuda3std6ranges3__45__cpo4cendE,@object
	.size		_ZN34_INTERNAL_4a9f1853_4_k_cu_1ac5269e4cuda3std6ranges3__45__cpo4cendE,(_ZN34_INTERNAL_4a9f1853_4_k_cu_1ac5269e4cuda3std3__420unreachable_sentinelE - _ZN34_INTERNAL_4a9f1853_4_k_cu_1ac5269e4cuda3std6ranges3__45__cpo4cendE)
_ZN34_INTERNAL_4a9f1853_4_k_cu_1ac5269e4cuda3std6ranges3__45__cpo4cendE:
	.zero		1
	.type		_ZN34_INTERNAL_4a9f1853_4_k_cu_1ac5269e4cuda3std3__420unreachable_sentinelE,@object
	.size		_ZN34_INTERNAL_4a9f1853_4_k_cu_1ac5269e4cuda3std3__420unreachable_sentinelE,(_ZN34_INTERNAL_4a9f1853_4_k_cu_1ac5269e4cuda3std6ranges3__45__cpo5ssizeE - _ZN34_INTERNAL_4a9f1853_4_k_cu_1ac5269e4cuda3std3__420unreachable_sentinelE)
_ZN34_INTERNAL_4a9f1853_4_k_cu_1ac5269e4cuda3std3__420unreachable_sentinelE:
	.zero		1
	.type		_ZN34_INTERNAL_4a9f1853_4_k_cu_1ac5269e4cuda3std6ranges3__45__cpo5ssizeE,@object
	.size		_ZN34_INTERNAL_4a9f1853_4_k_cu_1ac5269e4cuda3std6ranges3__45__cpo5ssizeE,(_ZN34_INTERNAL_4a9f1853_4_k_cu_1ac5269e6thrust24THRUST_300001_SM_1000_NS12placeholders3_10E - _ZN34_INTERNAL_4a9f1853_4_k_cu_1ac5269e4cuda3std6ranges3__45__cpo5ssizeE)
_ZN34_INTERNAL_4a9f1853_4_k_cu_1ac5269e4cuda3std6ranges3__45__cpo5ssizeE:
	.zero		1
	.type		_ZN34_INTERNAL_4a9f1853_4_k_cu_1ac5269e6thrust24THRUST_300001_SM_1000_NS12placeholders3_10E,@object
	.size		_ZN34_INTERNAL_4a9f1853_4_k_cu_1ac5269e6thrust24THRUST_300001_SM_1000_NS12placeholders3_10E,(_ZN34_INTERNAL_4a9f1853_4_k_cu_1ac5269e4cuda3std3__45__cpo5crendE - _ZN34_INTERNAL_4a9f1853_4_k_cu_1ac5269e6thrust24THRUST_300001_SM_1000_NS12placeholders3_10E)
_ZN34_INTERNAL_4a9f1853_4_k_cu_1ac5269e6thrust24THRUST_300001_SM_1000_NS12placeholders3_10E:
	.zero		1
	.type		_ZN34_INTERNAL_4a9f1853_4_k_cu_1ac5269e4cuda3std3__45__cpo5crendE,@object
	.size		_ZN34_INTERNAL_4a9f1853_4_k_cu_1ac5269e4cuda3std3__45__cpo5crendE,(_ZN34_INTERNAL_4a9f1853_4_k_cu_1ac5269e4cuda3std6ranges3__45__cpo4prevE - _ZN34_INTERNAL_4a9f1853_4_k_cu_1ac5269e4cuda3std3__45__cpo5crendE)
_ZN34_INTERNAL_4a9f1853_4_k_cu_1ac5269e4cuda3std3__45__cpo5crendE:
	.zero		1
	.type		_ZN34_INTERNAL_4a9f1853_4_k_cu_1ac5269e4cuda3std6ranges3__45__cpo4prevE,@object
	.size		_ZN34_INTERNAL_4a9f1853_4_k_cu_1ac5269e4cuda3std6ranges3__45__cpo4prevE,(_ZN34_INTERNAL_4a9f1853_4_k_cu_1ac5269e4cuda3std6ranges3__45__cpo9iter_moveE - _ZN34_INTERNAL_4a9f1853_4_k_cu_1ac5269e4cuda3std6ranges3__45__cpo4prevE)
_ZN34_INTERNAL_4a9f1853_4_k_cu_1ac5269e4cuda3std6ranges3__45__cpo4prevE:
	.zero		1
	.type		_ZN34_INTERNAL_4a9f1853_4_k_cu_1ac5269e4cuda3std6ranges3__45__cpo9iter_moveE,@object
	.size		_ZN34_INTERNAL_4a9f1853_4_k_cu_1ac5269e4cuda3std6ranges3__45__cpo9iter_moveE,(_ZN34_INTERNAL_4a9f1853_4_k_cu_1ac5269e6thrust24THRUST_300001_SM_1000_NS12placeholders2_2E - _ZN34_INTERNAL_4a9f1853_4_k_cu_1ac5269e4cuda3std6ranges3__45__cpo9iter_moveE)
_ZN34_INTERNAL_4a9f1853_4_k_cu_1ac5269e4cuda3std6ranges3__45__cpo9iter_moveE:
	.zero		1
	.type		_ZN34_INTERNAL_4a9f1853_4_k_cu_1ac5269e6thrust24THRUST_300001_SM_1000_NS12placeholders2_2E,@object
	.size		_ZN34_INTERNAL_4a9f1853_4_k_cu_1ac5269e6thrust24THRUST_300001_SM_1000_NS12placeholders2_2E,(_ZN34_INTERNAL_4a9f1853_4_k_cu_1ac5269e6thrust24THRUST_300001_SM_1000_NS12placeholders2_4E - _ZN34_INTERNAL_4a9f1853_4_k_cu_1ac5269e6thrust24THRUST_300001_SM_1000_NS12placeholders2_2E)
_ZN34_INTERNAL_4a9f1853_4_k_cu_1ac5269e6thrust24THRUST_300001_SM_1000_NS12placeholders2_2E:
	.zero		1
	.type		_ZN34_INTERNAL_4a9f1853_4_k_cu_1ac5269e6thrust24THRUST_300001_SM_1000_NS12placeholders2_4E,@object
	.size		_ZN34_INTERNAL_4a9f1853_4_k_cu_1ac5269e6thrust24THRUST_300001_SM_1000_NS12placeholders2_4E,(_ZN34_INTERNAL_4a9f1853_4_k_cu_1ac5269e4cuda3std3__45__cpo3endE - _ZN34_INTERNAL_4a9f1853_4_k_cu_1ac5269e6thrust24THRUST_300001_SM_1000_NS12placeholders2_4E)
_ZN34_INTERNAL_4a9f1853_4_k_cu_1ac5269e6thrust24THRUST_300001_SM_1000_NS12placeholders2_4E:
	.zero		1
	.type		_ZN34_INTERNAL_4a9f1853_4_k_cu_1ac5269e4cuda3std3__45__cpo3endE,@object
	.size		_ZN34_INTERNAL_4a9f1853_4_k_cu_1ac5269e4cuda3std3__45__cpo3endE,(_ZN34_INTERNAL_4a9f1853_4_k_cu_1ac5269e4cuda3std6ranges3__45__cpo3endE - _ZN34_INTERNAL_4a9f1853_4_k_cu_1ac5269e4cuda3std3__45__cpo3endE)
_ZN34_INTERNAL_4a9f1853_4_k_cu_1ac5269e4cuda3std3__45__cpo3endE:
	.zero		1
	.type		_ZN34_INTERNAL_4a9f1853_4_k_cu_1ac5269e4cuda3std6ranges3__45__cpo3endE,@object
	.size		_ZN34_INTERNAL_4a9f1853_4_k_cu_1ac5269e4cuda3std6ranges3__45__cpo3endE,(_ZN34_INTERNAL_4a9f1853_4_k_cu_1ac5269e4cuda3std3__419piecewise_constructE - _ZN34_INTERNAL_4a9f1853_4_k_cu_1ac5269e4cuda3std6ranges3__45__cpo3endE)
_ZN34_INTERNAL_4a9f1853_4_k_cu_1ac5269e4cuda3std6ranges3__45__cpo3endE:
	.zero		1
	.type		_ZN34_INTERNAL_4a9f1853_4_k_cu_1ac5269e4cuda3std3__419piecewise_constructE,@object
	.size		_ZN34_INTERNAL_4a9f1853_4_k_cu_1ac5269e4cuda3std3__419piecewise_constructE,(_ZN34_INTERNAL_4a9f1853_4_k_cu_1ac5269e4cuda3std6ranges3__45__cpo5cdataE - _ZN34_INTERNAL_4a9f1853_4_k_cu_1ac5269e4cuda3std3__419piecewise_constructE)
_ZN34_INTERNAL_4a9f1853_4_k_cu_1ac5269e4cuda3std3__419piecewise_constructE:
	.zero		1
	.type		_ZN34_INTERNAL_4a9f1853_4_k_cu_1ac5269e4cuda3std6ranges3__45__cpo5cdataE,@object
	.size		_ZN34_INTERNAL_4a9f1853_4_k_cu_1ac5269e4cuda3std6ranges3__45__cpo5cdataE,(_ZN34_INTERNAL_4a9f1853_4_k_cu_1ac5269e6thrust24THRUST_300001_SM_1000_NS12placeholders2_8E - _ZN34_INTERNAL_4a9f1853_4_k_cu_1ac5269e4cuda3std6ranges3__45__cpo5cdataE)
_ZN34_INTERNAL_4a9f1853_4_k_cu_1ac5269e4cuda3std6ranges3__45__cpo5cdataE:
	.zero		1
	.type		_ZN34_INTERNAL_4a9f1853_4_k_cu_1ac5269e6thrust24THRUST_300001_SM_1000_NS12placeholders2_8E,@object
	.size		_ZN34_INTERNAL_4a9f1853_4_k_cu_1ac5269e6thrust24THRUST_300001_SM_1000_NS12placeholders2_8E,(_ZN34_INTERNAL_4a9f1853_4_k_cu_1ac5269e4cuda3std3__45__cpo4rendE - _ZN34_INTERNAL_4a9f1853_4_k_cu_1ac5269e6thrust24THRUST_300001_SM_1000_NS12placeholders2_8E)
_ZN34_INTERNAL_4a9f1853_4_k_cu_1ac5269e6thrust24THRUST_300001_SM_1000_NS12placeholders2_8E:
	.zero		1
	.type		_ZN34_INTERNAL_4a9f1853_4_k_cu_1ac5269e4cuda3std3__45__cpo4rendE,@object
	.size		_ZN34_INTERNAL_4a9f1853_4_k_cu_1ac5269e4cuda3std3__45__cpo4rendE,(_ZN34_INTERNAL_4a9f1853_4_k_cu_1ac5269e4cuda3std6ranges3__45__cpo9iter_swapE - _ZN34_INTERNAL_4a9f1853_4_k_cu_1ac5269e4cuda3std3__45__cpo4rendE)
_ZN34_INTERNAL_4a9f1853_4_k_cu_1ac5269e4cuda3std3__45__cpo4rendE:
	.zero		1
	.type		_ZN34_INTERNAL_4a9f1853_4_k_cu_1ac5269e4cuda3std6ranges3__45__cpo9iter_swapE,@object
	.size		_ZN34_INTERNAL_4a9f1853_4_k_cu_1ac5269e4cuda3std6ranges3__45__cpo9iter_swapE,(_ZN34_INTERNAL_4a9f1853_4_k_cu_1ac5269e4cuda3std3__48unexpectE - _ZN34_INTERNAL_4a9f1853_4_k_cu_1ac5269e4cuda3std6ranges3__45__cpo9iter_swapE)
_ZN34_INTERNAL_4a9f1853_4_k_cu_1ac5269e4cuda3std6ranges3__45__cpo9iter_swapE:
	.zero		1
	.type		_ZN34_INTERNAL_4a9f1853_4_k_cu_1ac5269e4cuda3std3__48unexpectE,@object
	.size		_ZN34_INTERNAL_4a9f1853_4_k_cu_1ac5269e4cuda3std3__48unexpectE,(_ZN34_INTERNAL_4a9f1853_4_k_cu_1ac5269e6thrust24THRUST_300001_SM_1000_NS6system6detail10sequential3seqE - _ZN34_INTERNAL_4a9f1853_4_k_cu_1ac5269e4cuda3std3__48unexpectE)
_ZN34_INTERNAL_4a9f1853_4_k_cu_1ac5269e4cuda3std3__48unexpectE:
	.zero		1
	.type		_ZN34_INTERNAL_4a9f1853_4_k_cu_1ac5269e6thrust24THRUST_300001_SM_1000_NS6system6detail10sequential3seqE,@object
	.size		_ZN34_INTERNAL_4a9f1853_4_k_cu_1ac5269e6thrust24THRUST_300001_SM_1000_NS6system6detail10sequential3seqE,(.L_29 - _ZN34_INTERNAL_4a9f1853_4_k_cu_1ac5269e6thrust24THRUST_300001_SM_1000_NS6system6detail10sequential3seqE)
_ZN34_INTERNAL_4a9f1853_4_k_cu_1ac5269e6thrust24THRUST_300001_SM_1000_NS6system6detail10sequential3seqE:
	.zero		1
.L_29:


//--------------------- .nv.constant0._ZN3cub18CUB_300001_SM_10006detail11EmptyKernelIvEEvv --------------------------
	.section	.nv.constant0._ZN3cub18CUB_300001_SM_10006detail11EmptyKernelIvEEvv,"a",@progbits
	.sectionflags	@""
	.align	4
.nv.constant0._ZN3cub18CUB_300001_SM_10006detail11EmptyKernelIvEEvv:
	.zero		896


//--------------------- .nv.constant0._Z15mergePartitionsPiS_S_S_S_ii --------------------------
	.section	.nv.constant0._Z15mergePartitionsPiS_S_S_S_ii,"a",@progbits
	.sectionflags	@""
	.align	4
.nv.constant0._Z15mergePartitionsPiS_S_S_S_ii:
	.zero		944


//--------------------- .nv.constant0._Z10printArrayPii --------------------------
	.section	.nv.constant0._Z10printArrayPii,"a",@progbits
	.sectionflags	@""
	.align	4
.nv.constant0._Z10printArrayPii:
	.zero		908


//--------------------- SYMBOLS --------------------------

	.type		.nv.reservedSmem.offset0,@object
	.size		.nv.reservedSmem.offset0,0x4
	.type		vprintf,@function
